//
// Generated by NVIDIA NVVM Compiler
//
// Compiler Build ID: CL-36424714
// Cuda compilation tools, release 13.0, V13.0.88
// Based on NVVM 20.0.0
//

.version 9.0
.target sm_100
.address_size 64

	// .globl	_Z10matrixFuncPfi

.visible .entry _Z10matrixFuncPfi(
	.param .u64 .ptr .align 1 _Z10matrixFuncPfi_param_0,
	.param .u32 _Z10matrixFuncPfi_param_1
)
{
	.reg .pred 	%p<110>;
	.reg .b32 	%r<358>;
	.reg .b32 	%f<766>;
	.reg .b64 	%rd<301>;

	ld.param.u64 	%rd34, [_Z10matrixFuncPfi_param_0];
	ld.param.u32 	%r164, [_Z10matrixFuncPfi_param_1];
	cvta.to.global.u64 	%rd1, %rd34;
	setp.lt.s32 	%p1, %r164, 2;
	@%p1 bra 	$L__BB0_180;
	add.s32 	%r166, %r164, -1;
	add.s32 	%r1, %r164, -2;
	add.s32 	%r167, %r164, 7;
	and.b32  	%r168, %r167, 7;
	add.s32 	%r2, %r168, -1;
	add.s32 	%r169, %r164, 3;
	and.b32  	%r170, %r169, 3;
	add.s32 	%r3, %r170, -1;
	and.b32  	%r4, %r166, 15;
	and.b32  	%r5, %r166, -16;
	and.b32  	%r6, %r166, 7;
	and.b32  	%r7, %r166, -8;
	and.b32  	%r8, %r167, 3;
	and.b32  	%r9, %r169, 1;
	neg.s32 	%r10, %r7;
	mov.b32 	%r298, 0;
$L__BB0_2:
	setp.lt.u32 	%p2, %r1, 15;
	mov.b32 	%r351, 1;
	@%p2 bra 	$L__BB0_165;
	mov.b32 	%r351, 1;
$L__BB0_4:
	.pragma "nounroll";
	mov.u32 	%r12, %r351;
	add.s32 	%r174, %r12, -1;
	mul.lo.s32 	%r300, %r174, %r164;
	add.s32 	%r14, %r300, 1;
	mul.lo.s32 	%r15, %r12, %r164;
	mov.b32 	%r303, 0;
	mov.u32 	%r301, %r15;
	mov.u32 	%r302, %r10;
$L__BB0_5:
	.pragma "nounroll";
	add.s32 	%r175, %r300, 1;
	mul.wide.s32 	%rd35, %r175, 4;
	add.s64 	%rd2, %rd1, %rd35;
	ld.global.f32 	%f1, [%rd2];
	mul.wide.u32 	%rd36, %r301, 4;
	add.s64 	%rd3, %rd1, %rd36;
	ld.global.f32 	%f2, [%rd3+4];
	add.f32 	%f3, %f1, %f2;
	st.global.f32 	[%rd3], %f3;
	ld.global.f32 	%f4, [%rd2+4];
	ld.global.f32 	%f5, [%rd3+8];
	add.f32 	%f6, %f4, %f5;
	st.global.f32 	[%rd3+4], %f6;
	ld.global.f32 	%f7, [%rd2+8];
	ld.global.f32 	%f8, [%rd3+12];
	add.f32 	%f9, %f7, %f8;
	st.global.f32 	[%rd3+8], %f9;
	ld.global.f32 	%f10, [%rd2+12];
	ld.global.f32 	%f11, [%rd3+16];
	add.f32 	%f12, %f10, %f11;
	st.global.f32 	[%rd3+12], %f12;
	ld.global.f32 	%f13, [%rd2+16];
	ld.global.f32 	%f14, [%rd3+20];
	add.f32 	%f15, %f13, %f14;
	st.global.f32 	[%rd3+16], %f15;
	ld.global.f32 	%f16, [%rd2+20];
	ld.global.f32 	%f17, [%rd3+24];
	add.f32 	%f18, %f16, %f17;
	st.global.f32 	[%rd3+20], %f18;
	ld.global.f32 	%f19, [%rd2+24];
	ld.global.f32 	%f20, [%rd3+28];
	add.f32 	%f21, %f19, %f20;
	st.global.f32 	[%rd3+24], %f21;
	ld.global.f32 	%f22, [%rd2+28];
	ld.global.f32 	%f23, [%rd3+32];
	add.f32 	%f24, %f22, %f23;
	st.global.f32 	[%rd3+28], %f24;
	add.s32 	%r303, %r303, 8;
	add.s32 	%r302, %r302, 8;
	add.s32 	%r301, %r301, 8;
	add.s32 	%r300, %r300, 8;
	setp.ne.s32 	%p3, %r302, 0;
	@%p3 bra 	$L__BB0_5;
	setp.eq.s32 	%p4, %r6, 0;
	@%p4 bra 	$L__BB0_14;
	setp.lt.u32 	%p5, %r2, 3;
	mov.u32 	%r305, %r7;
	@%p5 bra 	$L__BB0_9;
	ld.global.f32 	%f25, [%rd2+32];
	ld.global.f32 	%f26, [%rd3+36];
	add.f32 	%f27, %f25, %f26;
	st.global.f32 	[%rd3+32], %f27;
	ld.global.f32 	%f28, [%rd2+36];
	ld.global.f32 	%f29, [%rd3+40];
	add.f32 	%f30, %f28, %f29;
	st.global.f32 	[%rd3+36], %f30;
	ld.global.f32 	%f31, [%rd2+40];
	ld.global.f32 	%f32, [%rd3+44];
	add.f32 	%f33, %f31, %f32;
	st.global.f32 	[%rd3+40], %f33;
	ld.global.f32 	%f34, [%rd2+44];
	ld.global.f32 	%f35, [%rd3+48];
	add.f32 	%f36, %f34, %f35;
	st.global.f32 	[%rd3+44], %f36;
	add.s32 	%r305, %r303, 4;
$L__BB0_9:
	setp.eq.s32 	%p6, %r8, 0;
	@%p6 bra 	$L__BB0_14;
	setp.eq.s32 	%p7, %r3, 0;
	@%p7 bra 	$L__BB0_12;
	add.s32 	%r176, %r14, %r305;
	mul.wide.s32 	%rd37, %r176, 4;
	add.s64 	%rd38, %rd1, %rd37;
	ld.global.f32 	%f37, [%rd38];
	add.s32 	%r177, %r305, %r15;
	mul.wide.u32 	%rd39, %r177, 4;
	add.s64 	%rd40, %rd1, %rd39;
	ld.global.f32 	%f38, [%rd40+4];
	add.f32 	%f39, %f37, %f38;
	st.global.f32 	[%rd40], %f39;
	ld.global.f32 	%f40, [%rd38+4];
	cvt.u64.u32 	%rd41, %r15;
	cvt.u64.u32 	%rd42, %r305;
	add.s64 	%rd43, %rd42, %rd41;
	shl.b64 	%rd44, %rd43, 2;
	add.s64 	%rd45, %rd44, %rd1;
	ld.global.f32 	%f41, [%rd45+8];
	add.f32 	%f42, %f40, %f41;
	st.global.f32 	[%rd45+4], %f42;
	add.s32 	%r305, %r305, 2;
$L__BB0_12:
	setp.eq.s32 	%p8, %r9, 0;
	@%p8 bra 	$L__BB0_14;
	add.s32 	%r178, %r14, %r305;
	mul.wide.s32 	%rd46, %r178, 4;
	add.s64 	%rd47, %rd1, %rd46;
	ld.global.f32 	%f43, [%rd47];
	add.s32 	%r179, %r305, %r15;
	mul.wide.u32 	%rd48, %r179, 4;
	add.s64 	%rd49, %rd1, %rd48;
	ld.global.f32 	%f44, [%rd49+4];
	add.f32 	%f45, %f43, %f44;
	st.global.f32 	[%rd49], %f45;
$L__BB0_14:
	add.s32 	%r28, %r14, %r164;
	add.s32 	%r29, %r15, %r164;
	mov.b32 	%r306, 0;
$L__BB0_15:
	.pragma "nounroll";
	mov.u32 	%r30, %r306;
	add.s32 	%r181, %r28, %r30;
	mul.wide.s32 	%rd50, %r181, 4;
	add.s64 	%rd4, %rd1, %rd50;
	ld.global.f32 	%f46, [%rd4];
	add.s32 	%r182, %r30, %r29;
	mul.wide.u32 	%rd51, %r182, 4;
	add.s64 	%rd5, %rd1, %rd51;
	ld.global.f32 	%f47, [%rd5+4];
	add.f32 	%f48, %f46, %f47;
	st.global.f32 	[%rd5], %f48;
	ld.global.f32 	%f49, [%rd4+4];
	ld.global.f32 	%f50, [%rd5+8];
	add.f32 	%f51, %f49, %f50;
	st.global.f32 	[%rd5+4], %f51;
	ld.global.f32 	%f52, [%rd4+8];
	ld.global.f32 	%f53, [%rd5+12];
	add.f32 	%f54, %f52, %f53;
	st.global.f32 	[%rd5+8], %f54;
	ld.global.f32 	%f55, [%rd4+12];
	ld.global.f32 	%f56, [%rd5+16];
	add.f32 	%f57, %f55, %f56;
	st.global.f32 	[%rd5+12], %f57;
	ld.global.f32 	%f58, [%rd4+16];
	ld.global.f32 	%f59, [%rd5+20];
	add.f32 	%f60, %f58, %f59;
	st.global.f32 	[%rd5+16], %f60;
	ld.global.f32 	%f61, [%rd4+20];
	ld.global.f32 	%f62, [%rd5+24];
	add.f32 	%f63, %f61, %f62;
	st.global.f32 	[%rd5+20], %f63;
	ld.global.f32 	%f64, [%rd4+24];
	ld.global.f32 	%f65, [%rd5+28];
	add.f32 	%f66, %f64, %f65;
	st.global.f32 	[%rd5+24], %f66;
	ld.global.f32 	%f67, [%rd4+28];
	ld.global.f32 	%f68, [%rd5+32];
	add.f32 	%f69, %f67, %f68;
	st.global.f32 	[%rd5+28], %f69;
	add.s32 	%r306, %r30, 8;
	setp.ne.s32 	%p9, %r306, %r7;
	@%p9 bra 	$L__BB0_15;
	setp.eq.s32 	%p10, %r6, 0;
	@%p10 bra 	$L__BB0_24;
	setp.lt.u32 	%p11, %r2, 3;
	mov.u32 	%r308, %r7;
	@%p11 bra 	$L__BB0_19;
	ld.global.f32 	%f70, [%rd4+32];
	ld.global.f32 	%f71, [%rd5+36];
	add.f32 	%f72, %f70, %f71;
	st.global.f32 	[%rd5+32], %f72;
	ld.global.f32 	%f73, [%rd4+36];
	ld.global.f32 	%f74, [%rd5+40];
	add.f32 	%f75, %f73, %f74;
	st.global.f32 	[%rd5+36], %f75;
	ld.global.f32 	%f76, [%rd4+40];
	ld.global.f32 	%f77, [%rd5+44];
	add.f32 	%f78, %f76, %f77;
	st.global.f32 	[%rd5+40], %f78;
	ld.global.f32 	%f79, [%rd4+44];
	ld.global.f32 	%f80, [%rd5+48];
	add.f32 	%f81, %f79, %f80;
	st.global.f32 	[%rd5+44], %f81;
	add.s32 	%r308, %r30, 12;
$L__BB0_19:
	setp.eq.s32 	%p12, %r8, 0;
	@%p12 bra 	$L__BB0_24;
	setp.eq.s32 	%p13, %r3, 0;
	@%p13 bra 	$L__BB0_22;
	add.s32 	%r183, %r28, %r308;
	mul.wide.s32 	%rd52, %r183, 4;
	add.s64 	%rd53, %rd1, %rd52;
	ld.global.f32 	%f82, [%rd53];
	add.s32 	%r184, %r308, %r29;
	mul.wide.u32 	%rd54, %r184, 4;
	add.s64 	%rd55, %rd1, %rd54;
	ld.global.f32 	%f83, [%rd55+4];
	add.f32 	%f84, %f82, %f83;
	st.global.f32 	[%rd55], %f84;
	ld.global.f32 	%f85, [%rd53+4];
	cvt.u64.u32 	%rd56, %r29;
	cvt.u64.u32 	%rd57, %r308;
	add.s64 	%rd58, %rd57, %rd56;
	shl.b64 	%rd59, %rd58, 2;
	add.s64 	%rd60, %rd59, %rd1;
	ld.global.f32 	%f86, [%rd60+8];
	add.f32 	%f87, %f85, %f86;
	st.global.f32 	[%rd60+4], %f87;
	add.s32 	%r308, %r308, 2;
$L__BB0_22:
	setp.eq.s32 	%p14, %r9, 0;
	@%p14 bra 	$L__BB0_24;
	add.s32 	%r185, %r28, %r308;
	mul.wide.s32 	%rd61, %r185, 4;
	add.s64 	%rd62, %rd1, %rd61;
	ld.global.f32 	%f88, [%rd62];
	add.s32 	%r186, %r308, %r29;
	mul.wide.u32 	%rd63, %r186, 4;
	add.s64 	%rd64, %rd1, %rd63;
	ld.global.f32 	%f89, [%rd64+4];
	add.f32 	%f90, %f88, %f89;
	st.global.f32 	[%rd64], %f90;
$L__BB0_24:
	add.s32 	%r36, %r28, %r164;
	add.s32 	%r37, %r29, %r164;
	mov.b32 	%r309, 0;
$L__BB0_25:
	.pragma "nounroll";
	mov.u32 	%r38, %r309;
	add.s32 	%r188, %r36, %r38;
	mul.wide.s32 	%rd65, %r188, 4;
	add.s64 	%rd6, %rd1, %rd65;
	ld.global.f32 	%f91, [%rd6];
	add.s32 	%r189, %r38, %r37;
	mul.wide.u32 	%rd66, %r189, 4;
	add.s64 	%rd7, %rd1, %rd66;
	ld.global.f32 	%f92, [%rd7+4];
	add.f32 	%f93, %f91, %f92;
	st.global.f32 	[%rd7], %f93;
	ld.global.f32 	%f94, [%rd6+4];
	ld.global.f32 	%f95, [%rd7+8];
	add.f32 	%f96, %f94, %f95;
	st.global.f32 	[%rd7+4], %f96;
	ld.global.f32 	%f97, [%rd6+8];
	ld.global.f32 	%f98, [%rd7+12];
	add.f32 	%f99, %f97, %f98;
	st.global.f32 	[%rd7+8], %f99;
	ld.global.f32 	%f100, [%rd6+12];
	ld.global.f32 	%f101, [%rd7+16];
	add.f32 	%f102, %f100, %f101;
	st.global.f32 	[%rd7+12], %f102;
	ld.global.f32 	%f103, [%rd6+16];
	ld.global.f32 	%f104, [%rd7+20];
	add.f32 	%f105, %f103, %f104;
	st.global.f32 	[%rd7+16], %f105;
	ld.global.f32 	%f106, [%rd6+20];
	ld.global.f32 	%f107, [%rd7+24];
	add.f32 	%f108, %f106, %f107;
	st.global.f32 	[%rd7+20], %f108;
	ld.global.f32 	%f109, [%rd6+24];
	ld.global.f32 	%f110, [%rd7+28];
	add.f32 	%f111, %f109, %f110;
	st.global.f32 	[%rd7+24], %f111;
	ld.global.f32 	%f112, [%rd6+28];
	ld.global.f32 	%f113, [%rd7+32];
	add.f32 	%f114, %f112, %f113;
	st.global.f32 	[%rd7+28], %f114;
	add.s32 	%r309, %r38, 8;
	setp.ne.s32 	%p15, %r309, %r7;
	@%p15 bra 	$L__BB0_25;
	setp.eq.s32 	%p16, %r6, 0;
	@%p16 bra 	$L__BB0_34;
	setp.lt.u32 	%p17, %r2, 3;
	mov.u32 	%r311, %r7;
	@%p17 bra 	$L__BB0_29;
	ld.global.f32 	%f115, [%rd6+32];
	ld.global.f32 	%f116, [%rd7+36];
	add.f32 	%f117, %f115, %f116;
	st.global.f32 	[%rd7+32], %f117;
	ld.global.f32 	%f118, [%rd6+36];
	ld.global.f32 	%f119, [%rd7+40];
	add.f32 	%f120, %f118, %f119;
	st.global.f32 	[%rd7+36], %f120;
	ld.global.f32 	%f121, [%rd6+40];
	ld.global.f32 	%f122, [%rd7+44];
	add.f32 	%f123, %f121, %f122;
	st.global.f32 	[%rd7+40], %f123;
	ld.global.f32 	%f124, [%rd6+44];
	ld.global.f32 	%f125, [%rd7+48];
	add.f32 	%f126, %f124, %f125;
	st.global.f32 	[%rd7+44], %f126;
	add.s32 	%r311, %r38, 12;
$L__BB0_29:
	setp.eq.s32 	%p18, %r8, 0;
	@%p18 bra 	$L__BB0_34;
	setp.eq.s32 	%p19, %r3, 0;
	@%p19 bra 	$L__BB0_32;
	add.s32 	%r190, %r36, %r311;
	mul.wide.s32 	%rd67, %r190, 4;
	add.s64 	%rd68, %rd1, %rd67;
	ld.global.f32 	%f127, [%rd68];
	add.s32 	%r191, %r311, %r37;
	mul.wide.u32 	%rd69, %r191, 4;
	add.s64 	%rd70, %rd1, %rd69;
	ld.global.f32 	%f128, [%rd70+4];
	add.f32 	%f129, %f127, %f128;
	st.global.f32 	[%rd70], %f129;
	ld.global.f32 	%f130, [%rd68+4];
	cvt.u64.u32 	%rd71, %r37;
	cvt.u64.u32 	%rd72, %r311;
	add.s64 	%rd73, %rd72, %rd71;
	shl.b64 	%rd74, %rd73, 2;
	add.s64 	%rd75, %rd74, %rd1;
	ld.global.f32 	%f131, [%rd75+8];
	add.f32 	%f132, %f130, %f131;
	st.global.f32 	[%rd75+4], %f132;
	add.s32 	%r311, %r311, 2;
$L__BB0_32:
	setp.eq.s32 	%p20, %r9, 0;
	@%p20 bra 	$L__BB0_34;
	add.s32 	%r192, %r36, %r311;
	mul.wide.s32 	%rd76, %r192, 4;
	add.s64 	%rd77, %rd1, %rd76;
	ld.global.f32 	%f133, [%rd77];
	add.s32 	%r193, %r311, %r37;
	mul.wide.u32 	%rd78, %r193, 4;
	add.s64 	%rd79, %rd1, %rd78;
	ld.global.f32 	%f134, [%rd79+4];
	add.f32 	%f135, %f133, %f134;
	st.global.f32 	[%rd79], %f135;
$L__BB0_34:
	add.s32 	%r44, %r36, %r164;
	add.s32 	%r45, %r37, %r164;
	mov.b32 	%r312, 0;
$L__BB0_35:
	.pragma "nounroll";
	mov.u32 	%r46, %r312;
	add.s32 	%r195, %r44, %r46;
	mul.wide.s32 	%rd80, %r195, 4;
	add.s64 	%rd8, %rd1, %rd80;
	ld.global.f32 	%f136, [%rd8];
	add.s32 	%r196, %r46, %r45;
	mul.wide.u32 	%rd81, %r196, 4;
	add.s64 	%rd9, %rd1, %rd81;
	ld.global.f32 	%f137, [%rd9+4];
	add.f32 	%f138, %f136, %f137;
	st.global.f32 	[%rd9], %f138;
	ld.global.f32 	%f139, [%rd8+4];
	ld.global.f32 	%f140, [%rd9+8];
	add.f32 	%f141, %f139, %f140;
	st.global.f32 	[%rd9+4], %f141;
	ld.global.f32 	%f142, [%rd8+8];
	ld.global.f32 	%f143, [%rd9+12];
	add.f32 	%f144, %f142, %f143;
	st.global.f32 	[%rd9+8], %f144;
	ld.global.f32 	%f145, [%rd8+12];
	ld.global.f32 	%f146, [%rd9+16];
	add.f32 	%f147, %f145, %f146;
	st.global.f32 	[%rd9+12], %f147;
	ld.global.f32 	%f148, [%rd8+16];
	ld.global.f32 	%f149, [%rd9+20];
	add.f32 	%f150, %f148, %f149;
	st.global.f32 	[%rd9+16], %f150;
	ld.global.f32 	%f151, [%rd8+20];
	ld.global.f32 	%f152, [%rd9+24];
	add.f32 	%f153, %f151, %f152;
	st.global.f32 	[%rd9+20], %f153;
	ld.global.f32 	%f154, [%rd8+24];
	ld.global.f32 	%f155, [%rd9+28];
	add.f32 	%f156, %f154, %f155;
	st.global.f32 	[%rd9+24], %f156;
	ld.global.f32 	%f157, [%rd8+28];
	ld.global.f32 	%f158, [%rd9+32];
	add.f32 	%f159, %f157, %f158;
	st.global.f32 	[%rd9+28], %f159;
	add.s32 	%r312, %r46, 8;
	setp.ne.s32 	%p21, %r312, %r7;
	@%p21 bra 	$L__BB0_35;
	setp.eq.s32 	%p22, %r6, 0;
	@%p22 bra 	$L__BB0_44;
	setp.lt.u32 	%p23, %r2, 3;
	mov.u32 	%r314, %r7;
	@%p23 bra 	$L__BB0_39;
	ld.global.f32 	%f160, [%rd8+32];
	ld.global.f32 	%f161, [%rd9+36];
	add.f32 	%f162, %f160, %f161;
	st.global.f32 	[%rd9+32], %f162;
	ld.global.f32 	%f163, [%rd8+36];
	ld.global.f32 	%f164, [%rd9+40];
	add.f32 	%f165, %f163, %f164;
	st.global.f32 	[%rd9+36], %f165;
	ld.global.f32 	%f166, [%rd8+40];
	ld.global.f32 	%f167, [%rd9+44];
	add.f32 	%f168, %f166, %f167;
	st.global.f32 	[%rd9+40], %f168;
	ld.global.f32 	%f169, [%rd8+44];
	ld.global.f32 	%f170, [%rd9+48];
	add.f32 	%f171, %f169, %f170;
	st.global.f32 	[%rd9+44], %f171;
	add.s32 	%r314, %r46, 12;
$L__BB0_39:
	setp.eq.s32 	%p24, %r8, 0;
	@%p24 bra 	$L__BB0_44;
	setp.eq.s32 	%p25, %r3, 0;
	@%p25 bra 	$L__BB0_42;
	add.s32 	%r197, %r44, %r314;
	mul.wide.s32 	%rd82, %r197, 4;
	add.s64 	%rd83, %rd1, %rd82;
	ld.global.f32 	%f172, [%rd83];
	add.s32 	%r198, %r314, %r45;
	mul.wide.u32 	%rd84, %r198, 4;
	add.s64 	%rd85, %rd1, %rd84;
	ld.global.f32 	%f173, [%rd85+4];
	add.f32 	%f174, %f172, %f173;
	st.global.f32 	[%rd85], %f174;
	ld.global.f32 	%f175, [%rd83+4];
	cvt.u64.u32 	%rd86, %r45;
	cvt.u64.u32 	%rd87, %r314;
	add.s64 	%rd88, %rd87, %rd86;
	shl.b64 	%rd89, %rd88, 2;
	add.s64 	%rd90, %rd89, %rd1;
	ld.global.f32 	%f176, [%rd90+8];
	add.f32 	%f177, %f175, %f176;
	st.global.f32 	[%rd90+4], %f177;
	add.s32 	%r314, %r314, 2;
$L__BB0_42:
	setp.eq.s32 	%p26, %r9, 0;
	@%p26 bra 	$L__BB0_44;
	add.s32 	%r199, %r44, %r314;
	mul.wide.s32 	%rd91, %r199, 4;
	add.s64 	%rd92, %rd1, %rd91;
	ld.global.f32 	%f178, [%rd92];
	add.s32 	%r200, %r314, %r45;
	mul.wide.u32 	%rd93, %r200, 4;
	add.s64 	%rd94, %rd1, %rd93;
	ld.global.f32 	%f179, [%rd94+4];
	add.f32 	%f180, %f178, %f179;
	st.global.f32 	[%rd94], %f180;
$L__BB0_44:
	add.s32 	%r52, %r44, %r164;
	add.s32 	%r53, %r45, %r164;
	mov.b32 	%r315, 0;
$L__BB0_45:
	.pragma "nounroll";
	mov.u32 	%r54, %r315;
	add.s32 	%r202, %r52, %r54;
	mul.wide.s32 	%rd95, %r202, 4;
	add.s64 	%rd10, %rd1, %rd95;
	ld.global.f32 	%f181, [%rd10];
	add.s32 	%r203, %r54, %r53;
	mul.wide.u32 	%rd96, %r203, 4;
	add.s64 	%rd11, %rd1, %rd96;
	ld.global.f32 	%f182, [%rd11+4];
	add.f32 	%f183, %f181, %f182;
	st.global.f32 	[%rd11], %f183;
	ld.global.f32 	%f184, [%rd10+4];
	ld.global.f32 	%f185, [%rd11+8];
	add.f32 	%f186, %f184, %f185;
	st.global.f32 	[%rd11+4], %f186;
	ld.global.f32 	%f187, [%rd10+8];
	ld.global.f32 	%f188, [%rd11+12];
	add.f32 	%f189, %f187, %f188;
	st.global.f32 	[%rd11+8], %f189;
	ld.global.f32 	%f190, [%rd10+12];
	ld.global.f32 	%f191, [%rd11+16];
	add.f32 	%f192, %f190, %f191;
	st.global.f32 	[%rd11+12], %f192;
	ld.global.f32 	%f193, [%rd10+16];
	ld.global.f32 	%f194, [%rd11+20];
	add.f32 	%f195, %f193, %f194;
	st.global.f32 	[%rd11+16], %f195;
	ld.global.f32 	%f196, [%rd10+20];
	ld.global.f32 	%f197, [%rd11+24];
	add.f32 	%f198, %f196, %f197;
	st.global.f32 	[%rd11+20], %f198;
	ld.global.f32 	%f199, [%rd10+24];
	ld.global.f32 	%f200, [%rd11+28];
	add.f32 	%f201, %f199, %f200;
	st.global.f32 	[%rd11+24], %f201;
	ld.global.f32 	%f202, [%rd10+28];
	ld.global.f32 	%f203, [%rd11+32];
	add.f32 	%f204, %f202, %f203;
	st.global.f32 	[%rd11+28], %f204;
	add.s32 	%r315, %r54, 8;
	setp.ne.s32 	%p27, %r315, %r7;
	@%p27 bra 	$L__BB0_45;
	setp.eq.s32 	%p28, %r6, 0;
	@%p28 bra 	$L__BB0_54;
	setp.lt.u32 	%p29, %r2, 3;
	mov.u32 	%r317, %r7;
	@%p29 bra 	$L__BB0_49;
	ld.global.f32 	%f205, [%rd10+32];
	ld.global.f32 	%f206, [%rd11+36];
	add.f32 	%f207, %f205, %f206;
	st.global.f32 	[%rd11+32], %f207;
	ld.global.f32 	%f208, [%rd10+36];
	ld.global.f32 	%f209, [%rd11+40];
	add.f32 	%f210, %f208, %f209;
	st.global.f32 	[%rd11+36], %f210;
	ld.global.f32 	%f211, [%rd10+40];
	ld.global.f32 	%f212, [%rd11+44];
	add.f32 	%f213, %f211, %f212;
	st.global.f32 	[%rd11+40], %f213;
	ld.global.f32 	%f214, [%rd10+44];
	ld.global.f32 	%f215, [%rd11+48];
	add.f32 	%f216, %f214, %f215;
	st.global.f32 	[%rd11+44], %f216;
	add.s32 	%r317, %r54, 12;
$L__BB0_49:
	setp.eq.s32 	%p30, %r8, 0;
	@%p30 bra 	$L__BB0_54;
	setp.eq.s32 	%p31, %r3, 0;
	@%p31 bra 	$L__BB0_52;
	add.s32 	%r204, %r52, %r317;
	mul.wide.s32 	%rd97, %r204, 4;
	add.s64 	%rd98, %rd1, %rd97;
	ld.global.f32 	%f217, [%rd98];
	add.s32 	%r205, %r317, %r53;
	mul.wide.u32 	%rd99, %r205, 4;
	add.s64 	%rd100, %rd1, %rd99;
	ld.global.f32 	%f218, [%rd100+4];
	add.f32 	%f219, %f217, %f218;
	st.global.f32 	[%rd100], %f219;
	ld.global.f32 	%f220, [%rd98+4];
	cvt.u64.u32 	%rd101, %r53;
	cvt.u64.u32 	%rd102, %r317;
	add.s64 	%rd103, %rd102, %rd101;
	shl.b64 	%rd104, %rd103, 2;
	add.s64 	%rd105, %rd104, %rd1;
	ld.global.f32 	%f221, [%rd105+8];
	add.f32 	%f222, %f220, %f221;
	st.global.f32 	[%rd105+4], %f222;
	add.s32 	%r317, %r317, 2;
$L__BB0_52:
	setp.eq.s32 	%p32, %r9, 0;
	@%p32 bra 	$L__BB0_54;
	add.s32 	%r206, %r52, %r317;
	mul.wide.s32 	%rd106, %r206, 4;
	add.s64 	%rd107, %rd1, %rd106;
	ld.global.f32 	%f223, [%rd107];
	add.s32 	%r207, %r317, %r53;
	mul.wide.u32 	%rd108, %r207, 4;
	add.s64 	%rd109, %rd1, %rd108;
	ld.global.f32 	%f224, [%rd109+4];
	add.f32 	%f225, %f223, %f224;
	st.global.f32 	[%rd109], %f225;
$L__BB0_54:
	add.s32 	%r60, %r52, %r164;
	add.s32 	%r61, %r53, %r164;
	mov.b32 	%r318, 0;
$L__BB0_55:
	.pragma "nounroll";
	mov.u32 	%r62, %r318;
	add.s32 	%r209, %r60, %r62;
	mul.wide.s32 	%rd110, %r209, 4;
	add.s64 	%rd12, %rd1, %rd110;
	ld.global.f32 	%f226, [%rd12];
	add.s32 	%r210, %r62, %r61;
	mul.wide.u32 	%rd111, %r210, 4;
	add.s64 	%rd13, %rd1, %rd111;
	ld.global.f32 	%f227, [%rd13+4];
	add.f32 	%f228, %f226, %f227;
	st.global.f32 	[%rd13], %f228;
	ld.global.f32 	%f229, [%rd12+4];
	ld.global.f32 	%f230, [%rd13+8];
	add.f32 	%f231, %f229, %f230;
	st.global.f32 	[%rd13+4], %f231;
	ld.global.f32 	%f232, [%rd12+8];
	ld.global.f32 	%f233, [%rd13+12];
	add.f32 	%f234, %f232, %f233;
	st.global.f32 	[%rd13+8], %f234;
	ld.global.f32 	%f235, [%rd12+12];
	ld.global.f32 	%f236, [%rd13+16];
	add.f32 	%f237, %f235, %f236;
	st.global.f32 	[%rd13+12], %f237;
	ld.global.f32 	%f238, [%rd12+16];
	ld.global.f32 	%f239, [%rd13+20];
	add.f32 	%f240, %f238, %f239;
	st.global.f32 	[%rd13+16], %f240;
	ld.global.f32 	%f241, [%rd12+20];
	ld.global.f32 	%f242, [%rd13+24];
	add.f32 	%f243, %f241, %f242;
	st.global.f32 	[%rd13+20], %f243;
	ld.global.f32 	%f244, [%rd12+24];
	ld.global.f32 	%f245, [%rd13+28];
	add.f32 	%f246, %f244, %f245;
	st.global.f32 	[%rd13+24], %f246;
	ld.global.f32 	%f247, [%rd12+28];
	ld.global.f32 	%f248, [%rd13+32];
	add.f32 	%f249, %f247, %f248;
	st.global.f32 	[%rd13+28], %f249;
	add.s32 	%r318, %r62, 8;
	setp.ne.s32 	%p33, %r318, %r7;
	@%p33 bra 	$L__BB0_55;
	setp.eq.s32 	%p34, %r6, 0;
	@%p34 bra 	$L__BB0_64;
	setp.lt.u32 	%p35, %r2, 3;
	mov.u32 	%r320, %r7;
	@%p35 bra 	$L__BB0_59;
	ld.global.f32 	%f250, [%rd12+32];
	ld.global.f32 	%f251, [%rd13+36];
	add.f32 	%f252, %f250, %f251;
	st.global.f32 	[%rd13+32], %f252;
	ld.global.f32 	%f253, [%rd12+36];
	ld.global.f32 	%f254, [%rd13+40];
	add.f32 	%f255, %f253, %f254;
	st.global.f32 	[%rd13+36], %f255;
	ld.global.f32 	%f256, [%rd12+40];
	ld.global.f32 	%f257, [%rd13+44];
	add.f32 	%f258, %f256, %f257;
	st.global.f32 	[%rd13+40], %f258;
	ld.global.f32 	%f259, [%rd12+44];
	ld.global.f32 	%f260, [%rd13+48];
	add.f32 	%f261, %f259, %f260;
	st.global.f32 	[%rd13+44], %f261;
	add.s32 	%r320, %r62, 12;
$L__BB0_59:
	setp.eq.s32 	%p36, %r8, 0;
	@%p36 bra 	$L__BB0_64;
	setp.eq.s32 	%p37, %r3, 0;
	@%p37 bra 	$L__BB0_62;
	add.s32 	%r211, %r60, %r320;
	mul.wide.s32 	%rd112, %r211, 4;
	add.s64 	%rd113, %rd1, %rd112;
	ld.global.f32 	%f262, [%rd113];
	add.s32 	%r212, %r320, %r61;
	mul.wide.u32 	%rd114, %r212, 4;
	add.s64 	%rd115, %rd1, %rd114;
	ld.global.f32 	%f263, [%rd115+4];
	add.f32 	%f264, %f262, %f263;
	st.global.f32 	[%rd115], %f264;
	ld.global.f32 	%f265, [%rd113+4];
	cvt.u64.u32 	%rd116, %r61;
	cvt.u64.u32 	%rd117, %r320;
	add.s64 	%rd118, %rd117, %rd116;
	shl.b64 	%rd119, %rd118, 2;
	add.s64 	%rd120, %rd119, %rd1;
	ld.global.f32 	%f266, [%rd120+8];
	add.f32 	%f267, %f265, %f266;
	st.global.f32 	[%rd120+4], %f267;
	add.s32 	%r320, %r320, 2;
$L__BB0_62:
	setp.eq.s32 	%p38, %r9, 0;
	@%p38 bra 	$L__BB0_64;
	add.s32 	%r213, %r60, %r320;
	mul.wide.s32 	%rd121, %r213, 4;
	add.s64 	%rd122, %rd1, %rd121;
	ld.global.f32 	%f268, [%rd122];
	add.s32 	%r214, %r320, %r61;
	mul.wide.u32 	%rd123, %r214, 4;
	add.s64 	%rd124, %rd1, %rd123;
	ld.global.f32 	%f269, [%rd124+4];
	add.f32 	%f270, %f268, %f269;
	st.global.f32 	[%rd124], %f270;
$L__BB0_64:
	add.s32 	%r68, %r60, %r164;
	add.s32 	%r69, %r61, %r164;
	mov.b32 	%r321, 0;
$L__BB0_65:
	.pragma "nounroll";
	mov.u32 	%r70, %r321;
	add.s32 	%r216, %r68, %r70;
	mul.wide.s32 	%rd125, %r216, 4;
	add.s64 	%rd14, %rd1, %rd125;
	ld.global.f32 	%f271, [%rd14];
	add.s32 	%r217, %r70, %r69;
	mul.wide.u32 	%rd126, %r217, 4;
	add.s64 	%rd15, %rd1, %rd126;
	ld.global.f32 	%f272, [%rd15+4];
	add.f32 	%f273, %f271, %f272;
	st.global.f32 	[%rd15], %f273;
	ld.global.f32 	%f274, [%rd14+4];
	ld.global.f32 	%f275, [%rd15+8];
	add.f32 	%f276, %f274, %f275;
	st.global.f32 	[%rd15+4], %f276;
	ld.global.f32 	%f277, [%rd14+8];
	ld.global.f32 	%f278, [%rd15+12];
	add.f32 	%f279, %f277, %f278;
	st.global.f32 	[%rd15+8], %f279;
	ld.global.f32 	%f280, [%rd14+12];
	ld.global.f32 	%f281, [%rd15+16];
	add.f32 	%f282, %f280, %f281;
	st.global.f32 	[%rd15+12], %f282;
	ld.global.f32 	%f283, [%rd14+16];
	ld.global.f32 	%f284, [%rd15+20];
	add.f32 	%f285, %f283, %f284;
	st.global.f32 	[%rd15+16], %f285;
	ld.global.f32 	%f286, [%rd14+20];
	ld.global.f32 	%f287, [%rd15+24];
	add.f32 	%f288, %f286, %f287;
	st.global.f32 	[%rd15+20], %f288;
	ld.global.f32 	%f289, [%rd14+24];
	ld.global.f32 	%f290, [%rd15+28];
	add.f32 	%f291, %f289, %f290;
	st.global.f32 	[%rd15+24], %f291;
	ld.global.f32 	%f292, [%rd14+28];
	ld.global.f32 	%f293, [%rd15+32];
	add.f32 	%f294, %f292, %f293;
	st.global.f32 	[%rd15+28], %f294;
	add.s32 	%r321, %r70, 8;
	setp.ne.s32 	%p39, %r321, %r7;
	@%p39 bra 	$L__BB0_65;
	setp.eq.s32 	%p40, %r6, 0;
	@%p40 bra 	$L__BB0_74;
	setp.lt.u32 	%p41, %r2, 3;
	mov.u32 	%r323, %r7;
	@%p41 bra 	$L__BB0_69;
	ld.global.f32 	%f295, [%rd14+32];
	ld.global.f32 	%f296, [%rd15+36];
	add.f32 	%f297, %f295, %f296;
	st.global.f32 	[%rd15+32], %f297;
	ld.global.f32 	%f298, [%rd14+36];
	ld.global.f32 	%f299, [%rd15+40];
	add.f32 	%f300, %f298, %f299;
	st.global.f32 	[%rd15+36], %f300;
	ld.global.f32 	%f301, [%rd14+40];
	ld.global.f32 	%f302, [%rd15+44];
	add.f32 	%f303, %f301, %f302;
	st.global.f32 	[%rd15+40], %f303;
	ld.global.f32 	%f304, [%rd14+44];
	ld.global.f32 	%f305, [%rd15+48];
	add.f32 	%f306, %f304, %f305;
	st.global.f32 	[%rd15+44], %f306;
	add.s32 	%r323, %r70, 12;
$L__BB0_69:
	setp.eq.s32 	%p42, %r8, 0;
	@%p42 bra 	$L__BB0_74;
	setp.eq.s32 	%p43, %r3, 0;
	@%p43 bra 	$L__BB0_72;
	add.s32 	%r218, %r68, %r323;
	mul.wide.s32 	%rd127, %r218, 4;
	add.s64 	%rd128, %rd1, %rd127;
	ld.global.f32 	%f307, [%rd128];
	add.s32 	%r219, %r323, %r69;
	mul.wide.u32 	%rd129, %r219, 4;
	add.s64 	%rd130, %rd1, %rd129;
	ld.global.f32 	%f308, [%rd130+4];
	add.f32 	%f309, %f307, %f308;
	st.global.f32 	[%rd130], %f309;
	ld.global.f32 	%f310, [%rd128+4];
	cvt.u64.u32 	%rd131, %r69;
	cvt.u64.u32 	%rd132, %r323;
	add.s64 	%rd133, %rd132, %rd131;
	shl.b64 	%rd134, %rd133, 2;
	add.s64 	%rd135, %rd134, %rd1;
	ld.global.f32 	%f311, [%rd135+8];
	add.f32 	%f312, %f310, %f311;
	st.global.f32 	[%rd135+4], %f312;
	add.s32 	%r323, %r323, 2;
$L__BB0_72:
	setp.eq.s32 	%p44, %r9, 0;
	@%p44 bra 	$L__BB0_74;
	add.s32 	%r220, %r68, %r323;
	mul.wide.s32 	%rd136, %r220, 4;
	add.s64 	%rd137, %rd1, %rd136;
	ld.global.f32 	%f313, [%rd137];
	add.s32 	%r221, %r323, %r69;
	mul.wide.u32 	%rd138, %r221, 4;
	add.s64 	%rd139, %rd1, %rd138;
	ld.global.f32 	%f314, [%rd139+4];
	add.f32 	%f315, %f313, %f314;
	st.global.f32 	[%rd139], %f315;
$L__BB0_74:
	add.s32 	%r76, %r68, %r164;
	add.s32 	%r77, %r69, %r164;
	mov.b32 	%r324, 0;
$L__BB0_75:
	.pragma "nounroll";
	mov.u32 	%r78, %r324;
	add.s32 	%r223, %r76, %r78;
	mul.wide.s32 	%rd140, %r223, 4;
	add.s64 	%rd16, %rd1, %rd140;
	ld.global.f32 	%f316, [%rd16];
	add.s32 	%r224, %r78, %r77;
	mul.wide.u32 	%rd141, %r224, 4;
	add.s64 	%rd17, %rd1, %rd141;
	ld.global.f32 	%f317, [%rd17+4];
	add.f32 	%f318, %f316, %f317;
	st.global.f32 	[%rd17], %f318;
	ld.global.f32 	%f319, [%rd16+4];
	ld.global.f32 	%f320, [%rd17+8];
	add.f32 	%f321, %f319, %f320;
	st.global.f32 	[%rd17+4], %f321;
	ld.global.f32 	%f322, [%rd16+8];
	ld.global.f32 	%f323, [%rd17+12];
	add.f32 	%f324, %f322, %f323;
	st.global.f32 	[%rd17+8], %f324;
	ld.global.f32 	%f325, [%rd16+12];
	ld.global.f32 	%f326, [%rd17+16];
	add.f32 	%f327, %f325, %f326;
	st.global.f32 	[%rd17+12], %f327;
	ld.global.f32 	%f328, [%rd16+16];
	ld.global.f32 	%f329, [%rd17+20];
	add.f32 	%f330, %f328, %f329;
	st.global.f32 	[%rd17+16], %f330;
	ld.global.f32 	%f331, [%rd16+20];
	ld.global.f32 	%f332, [%rd17+24];
	add.f32 	%f333, %f331, %f332;
	st.global.f32 	[%rd17+20], %f333;
	ld.global.f32 	%f334, [%rd16+24];
	ld.global.f32 	%f335, [%rd17+28];
	add.f32 	%f336, %f334, %f335;
	st.global.f32 	[%rd17+24], %f336;
	ld.global.f32 	%f337, [%rd16+28];
	ld.global.f32 	%f338, [%rd17+32];
	add.f32 	%f339, %f337, %f338;
	st.global.f32 	[%rd17+28], %f339;
	add.s32 	%r324, %r78, 8;
	setp.ne.s32 	%p45, %r324, %r7;
	@%p45 bra 	$L__BB0_75;
	setp.eq.s32 	%p46, %r6, 0;
	@%p46 bra 	$L__BB0_84;
	setp.lt.u32 	%p47, %r2, 3;
	mov.u32 	%r326, %r7;
	@%p47 bra 	$L__BB0_79;
	ld.global.f32 	%f340, [%rd16+32];
	ld.global.f32 	%f341, [%rd17+36];
	add.f32 	%f342, %f340, %f341;
	st.global.f32 	[%rd17+32], %f342;
	ld.global.f32 	%f343, [%rd16+36];
	ld.global.f32 	%f344, [%rd17+40];
	add.f32 	%f345, %f343, %f344;
	st.global.f32 	[%rd17+36], %f345;
	ld.global.f32 	%f346, [%rd16+40];
	ld.global.f32 	%f347, [%rd17+44];
	add.f32 	%f348, %f346, %f347;
	st.global.f32 	[%rd17+40], %f348;
	ld.global.f32 	%f349, [%rd16+44];
	ld.global.f32 	%f350, [%rd17+48];
	add.f32 	%f351, %f349, %f350;
	st.global.f32 	[%rd17+44], %f351;
	add.s32 	%r326, %r78, 12;
$L__BB0_79:
	setp.eq.s32 	%p48, %r8, 0;
	@%p48 bra 	$L__BB0_84;
	setp.eq.s32 	%p49, %r3, 0;
	@%p49 bra 	$L__BB0_82;
	add.s32 	%r225, %r76, %r326;
	mul.wide.s32 	%rd142, %r225, 4;
	add.s64 	%rd143, %rd1, %rd142;
	ld.global.f32 	%f352, [%rd143];
	add.s32 	%r226, %r326, %r77;
	mul.wide.u32 	%rd144, %r226, 4;
	add.s64 	%rd145, %rd1, %rd144;
	ld.global.f32 	%f353, [%rd145+4];
	add.f32 	%f354, %f352, %f353;
	st.global.f32 	[%rd145], %f354;
	ld.global.f32 	%f355, [%rd143+4];
	cvt.u64.u32 	%rd146, %r77;
	cvt.u64.u32 	%rd147, %r326;
	add.s64 	%rd148, %rd147, %rd146;
	shl.b64 	%rd149, %rd148, 2;
	add.s64 	%rd150, %rd149, %rd1;
	ld.global.f32 	%f356, [%rd150+8];
	add.f32 	%f357, %f355, %f356;
	st.global.f32 	[%rd150+4], %f357;
	add.s32 	%r326, %r326, 2;
$L__BB0_82:
	setp.eq.s32 	%p50, %r9, 0;
	@%p50 bra 	$L__BB0_84;
	add.s32 	%r227, %r76, %r326;
	mul.wide.s32 	%rd151, %r227, 4;
	add.s64 	%rd152, %rd1, %rd151;
	ld.global.f32 	%f358, [%rd152];
	add.s32 	%r228, %r326, %r77;
	mul.wide.u32 	%rd153, %r228, 4;
	add.s64 	%rd154, %rd1, %rd153;
	ld.global.f32 	%f359, [%rd154+4];
	add.f32 	%f360, %f358, %f359;
	st.global.f32 	[%rd154], %f360;
$L__BB0_84:
	add.s32 	%r84, %r76, %r164;
	add.s32 	%r85, %r77, %r164;
	mov.b32 	%r327, 0;
$L__BB0_85:
	.pragma "nounroll";
	mov.u32 	%r86, %r327;
	add.s32 	%r230, %r84, %r86;
	mul.wide.s32 	%rd155, %r230, 4;
	add.s64 	%rd18, %rd1, %rd155;
	ld.global.f32 	%f361, [%rd18];
	add.s32 	%r231, %r86, %r85;
	mul.wide.u32 	%rd156, %r231, 4;
	add.s64 	%rd19, %rd1, %rd156;
	ld.global.f32 	%f362, [%rd19+4];
	add.f32 	%f363, %f361, %f362;
	st.global.f32 	[%rd19], %f363;
	ld.global.f32 	%f364, [%rd18+4];
	ld.global.f32 	%f365, [%rd19+8];
	add.f32 	%f366, %f364, %f365;
	st.global.f32 	[%rd19+4], %f366;
	ld.global.f32 	%f367, [%rd18+8];
	ld.global.f32 	%f368, [%rd19+12];
	add.f32 	%f369, %f367, %f368;
	st.global.f32 	[%rd19+8], %f369;
	ld.global.f32 	%f370, [%rd18+12];
	ld.global.f32 	%f371, [%rd19+16];
	add.f32 	%f372, %f370, %f371;
	st.global.f32 	[%rd19+12], %f372;
	ld.global.f32 	%f373, [%rd18+16];
	ld.global.f32 	%f374, [%rd19+20];
	add.f32 	%f375, %f373, %f374;
	st.global.f32 	[%rd19+16], %f375;
	ld.global.f32 	%f376, [%rd18+20];
	ld.global.f32 	%f377, [%rd19+24];
	add.f32 	%f378, %f376, %f377;
	st.global.f32 	[%rd19+20], %f378;
	ld.global.f32 	%f379, [%rd18+24];
	ld.global.f32 	%f380, [%rd19+28];
	add.f32 	%f381, %f379, %f380;
	st.global.f32 	[%rd19+24], %f381;
	ld.global.f32 	%f382, [%rd18+28];
	ld.global.f32 	%f383, [%rd19+32];
	add.f32 	%f384, %f382, %f383;
	st.global.f32 	[%rd19+28], %f384;
	add.s32 	%r327, %r86, 8;
	setp.ne.s32 	%p51, %r327, %r7;
	@%p51 bra 	$L__BB0_85;
	setp.eq.s32 	%p52, %r6, 0;
	@%p52 bra 	$L__BB0_94;
	setp.lt.u32 	%p53, %r2, 3;
	mov.u32 	%r329, %r7;
	@%p53 bra 	$L__BB0_89;
	ld.global.f32 	%f385, [%rd18+32];
	ld.global.f32 	%f386, [%rd19+36];
	add.f32 	%f387, %f385, %f386;
	st.global.f32 	[%rd19+32], %f387;
	ld.global.f32 	%f388, [%rd18+36];
	ld.global.f32 	%f389, [%rd19+40];
	add.f32 	%f390, %f388, %f389;
	st.global.f32 	[%rd19+36], %f390;
	ld.global.f32 	%f391, [%rd18+40];
	ld.global.f32 	%f392, [%rd19+44];
	add.f32 	%f393, %f391, %f392;
	st.global.f32 	[%rd19+40], %f393;
	ld.global.f32 	%f394, [%rd18+44];
	ld.global.f32 	%f395, [%rd19+48];
	add.f32 	%f396, %f394, %f395;
	st.global.f32 	[%rd19+44], %f396;
	add.s32 	%r329, %r86, 12;
$L__BB0_89:
	setp.eq.s32 	%p54, %r8, 0;
	@%p54 bra 	$L__BB0_94;
	setp.eq.s32 	%p55, %r3, 0;
	@%p55 bra 	$L__BB0_92;
	add.s32 	%r232, %r84, %r329;
	mul.wide.s32 	%rd157, %r232, 4;
	add.s64 	%rd158, %rd1, %rd157;
	ld.global.f32 	%f397, [%rd158];
	add.s32 	%r233, %r329, %r85;
	mul.wide.u32 	%rd159, %r233, 4;
	add.s64 	%rd160, %rd1, %rd159;
	ld.global.f32 	%f398, [%rd160+4];
	add.f32 	%f399, %f397, %f398;
	st.global.f32 	[%rd160], %f399;
	ld.global.f32 	%f400, [%rd158+4];
	cvt.u64.u32 	%rd161, %r85;
	cvt.u64.u32 	%rd162, %r329;
	add.s64 	%rd163, %rd162, %rd161;
	shl.b64 	%rd164, %rd163, 2;
	add.s64 	%rd165, %rd164, %rd1;
	ld.global.f32 	%f401, [%rd165+8];
	add.f32 	%f402, %f400, %f401;
	st.global.f32 	[%rd165+4], %f402;
	add.s32 	%r329, %r329, 2;
$L__BB0_92:
	setp.eq.s32 	%p56, %r9, 0;
	@%p56 bra 	$L__BB0_94;
	add.s32 	%r234, %r84, %r329;
	mul.wide.s32 	%rd166, %r234, 4;
	add.s64 	%rd167, %rd1, %rd166;
	ld.global.f32 	%f403, [%rd167];
	add.s32 	%r235, %r329, %r85;
	mul.wide.u32 	%rd168, %r235, 4;
	add.s64 	%rd169, %rd1, %rd168;
	ld.global.f32 	%f404, [%rd169+4];
	add.f32 	%f405, %f403, %f404;
	st.global.f32 	[%rd169], %f405;
$L__BB0_94:
	add.s32 	%r92, %r84, %r164;
	add.s32 	%r93, %r85, %r164;
	mov.b32 	%r330, 0;
$L__BB0_95:
	.pragma "nounroll";
	mov.u32 	%r94, %r330;
	add.s32 	%r237, %r92, %r94;
	mul.wide.s32 	%rd170, %r237, 4;
	add.s64 	%rd20, %rd1, %rd170;
	ld.global.f32 	%f406, [%rd20];
	add.s32 	%r238, %r94, %r93;
	mul.wide.u32 	%rd171, %r238, 4;
	add.s64 	%rd21, %rd1, %rd171;
	ld.global.f32 	%f407, [%rd21+4];
	add.f32 	%f408, %f406, %f407;
	st.global.f32 	[%rd21], %f408;
	ld.global.f32 	%f409, [%rd20+4];
	ld.global.f32 	%f410, [%rd21+8];
	add.f32 	%f411, %f409, %f410;
	st.global.f32 	[%rd21+4], %f411;
	ld.global.f32 	%f412, [%rd20+8];
	ld.global.f32 	%f413, [%rd21+12];
	add.f32 	%f414, %f412, %f413;
	st.global.f32 	[%rd21+8], %f414;
	ld.global.f32 	%f415, [%rd20+12];
	ld.global.f32 	%f416, [%rd21+16];
	add.f32 	%f417, %f415, %f416;
	st.global.f32 	[%rd21+12], %f417;
	ld.global.f32 	%f418, [%rd20+16];
	ld.global.f32 	%f419, [%rd21+20];
	add.f32 	%f420, %f418, %f419;
	st.global.f32 	[%rd21+16], %f420;
	ld.global.f32 	%f421, [%rd20+20];
	ld.global.f32 	%f422, [%rd21+24];
	add.f32 	%f423, %f421, %f422;
	st.global.f32 	[%rd21+20], %f423;
	ld.global.f32 	%f424, [%rd20+24];
	ld.global.f32 	%f425, [%rd21+28];
	add.f32 	%f426, %f424, %f425;
	st.global.f32 	[%rd21+24], %f426;
	ld.global.f32 	%f427, [%rd20+28];
	ld.global.f32 	%f428, [%rd21+32];
	add.f32 	%f429, %f427, %f428;
	st.global.f32 	[%rd21+28], %f429;
	add.s32 	%r330, %r94, 8;
	setp.ne.s32 	%p57, %r330, %r7;
	@%p57 bra 	$L__BB0_95;
	setp.eq.s32 	%p58, %r6, 0;
	@%p58 bra 	$L__BB0_104;
	setp.lt.u32 	%p59, %r2, 3;
	mov.u32 	%r332, %r7;
	@%p59 bra 	$L__BB0_99;
	ld.global.f32 	%f430, [%rd20+32];
	ld.global.f32 	%f431, [%rd21+36];
	add.f32 	%f432, %f430, %f431;
	st.global.f32 	[%rd21+32], %f432;
	ld.global.f32 	%f433, [%rd20+36];
	ld.global.f32 	%f434, [%rd21+40];
	add.f32 	%f435, %f433, %f434;
	st.global.f32 	[%rd21+36], %f435;
	ld.global.f32 	%f436, [%rd20+40];
	ld.global.f32 	%f437, [%rd21+44];
	add.f32 	%f438, %f436, %f437;
	st.global.f32 	[%rd21+40], %f438;
	ld.global.f32 	%f439, [%rd20+44];
	ld.global.f32 	%f440, [%rd21+48];
	add.f32 	%f441, %f439, %f440;
	st.global.f32 	[%rd21+44], %f441;
	add.s32 	%r332, %r94, 12;
$L__BB0_99:
	setp.eq.s32 	%p60, %r8, 0;
	@%p60 bra 	$L__BB0_104;
	setp.eq.s32 	%p61, %r3, 0;
	@%p61 bra 	$L__BB0_102;
	add.s32 	%r239, %r92, %r332;
	mul.wide.s32 	%rd172, %r239, 4;
	add.s64 	%rd173, %rd1, %rd172;
	ld.global.f32 	%f442, [%rd173];
	add.s32 	%r240, %r332, %r93;
	mul.wide.u32 	%rd174, %r240, 4;
	add.s64 	%rd175, %rd1, %rd174;
	ld.global.f32 	%f443, [%rd175+4];
	add.f32 	%f444, %f442, %f443;
	st.global.f32 	[%rd175], %f444;
	ld.global.f32 	%f445, [%rd173+4];
	cvt.u64.u32 	%rd176, %r93;
	cvt.u64.u32 	%rd177, %r332;
	add.s64 	%rd178, %rd177, %rd176;
	shl.b64 	%rd179, %rd178, 2;
	add.s64 	%rd180, %rd179, %rd1;
	ld.global.f32 	%f446, [%rd180+8];
	add.f32 	%f447, %f445, %f446;
	st.global.f32 	[%rd180+4], %f447;
	add.s32 	%r332, %r332, 2;
$L__BB0_102:
	setp.eq.s32 	%p62, %r9, 0;
	@%p62 bra 	$L__BB0_104;
	add.s32 	%r241, %r92, %r332;
	mul.wide.s32 	%rd181, %r241, 4;
	add.s64 	%rd182, %rd1, %rd181;
	ld.global.f32 	%f448, [%rd182];
	add.s32 	%r242, %r332, %r93;
	mul.wide.u32 	%rd183, %r242, 4;
	add.s64 	%rd184, %rd1, %rd183;
	ld.global.f32 	%f449, [%rd184+4];
	add.f32 	%f450, %f448, %f449;
	st.global.f32 	[%rd184], %f450;
$L__BB0_104:
	add.s32 	%r100, %r92, %r164;
	add.s32 	%r101, %r93, %r164;
	mov.b32 	%r333, 0;
$L__BB0_105:
	.pragma "nounroll";
	mov.u32 	%r102, %r333;
	add.s32 	%r244, %r100, %r102;
	mul.wide.s32 	%rd185, %r244, 4;
	add.s64 	%rd22, %rd1, %rd185;
	ld.global.f32 	%f451, [%rd22];
	add.s32 	%r245, %r102, %r101;
	mul.wide.u32 	%rd186, %r245, 4;
	add.s64 	%rd23, %rd1, %rd186;
	ld.global.f32 	%f452, [%rd23+4];
	add.f32 	%f453, %f451, %f452;
	st.global.f32 	[%rd23], %f453;
	ld.global.f32 	%f454, [%rd22+4];
	ld.global.f32 	%f455, [%rd23+8];
	add.f32 	%f456, %f454, %f455;
	st.global.f32 	[%rd23+4], %f456;
	ld.global.f32 	%f457, [%rd22+8];
	ld.global.f32 	%f458, [%rd23+12];
	add.f32 	%f459, %f457, %f458;
	st.global.f32 	[%rd23+8], %f459;
	ld.global.f32 	%f460, [%rd22+12];
	ld.global.f32 	%f461, [%rd23+16];
	add.f32 	%f462, %f460, %f461;
	st.global.f32 	[%rd23+12], %f462;
	ld.global.f32 	%f463, [%rd22+16];
	ld.global.f32 	%f464, [%rd23+20];
	add.f32 	%f465, %f463, %f464;
	st.global.f32 	[%rd23+16], %f465;
	ld.global.f32 	%f466, [%rd22+20];
	ld.global.f32 	%f467, [%rd23+24];
	add.f32 	%f468, %f466, %f467;
	st.global.f32 	[%rd23+20], %f468;
	ld.global.f32 	%f469, [%rd22+24];
	ld.global.f32 	%f470, [%rd23+28];
	add.f32 	%f471, %f469, %f470;
	st.global.f32 	[%rd23+24], %f471;
	ld.global.f32 	%f472, [%rd22+28];
	ld.global.f32 	%f473, [%rd23+32];
	add.f32 	%f474, %f472, %f473;
	st.global.f32 	[%rd23+28], %f474;
	add.s32 	%r333, %r102, 8;
	setp.ne.s32 	%p63, %r333, %r7;
	@%p63 bra 	$L__BB0_105;
	setp.eq.s32 	%p64, %r6, 0;
	@%p64 bra 	$L__BB0_114;
	setp.lt.u32 	%p65, %r2, 3;
	mov.u32 	%r335, %r7;
	@%p65 bra 	$L__BB0_109;
	ld.global.f32 	%f475, [%rd22+32];
	ld.global.f32 	%f476, [%rd23+36];
	add.f32 	%f477, %f475, %f476;
	st.global.f32 	[%rd23+32], %f477;
	ld.global.f32 	%f478, [%rd22+36];
	ld.global.f32 	%f479, [%rd23+40];
	add.f32 	%f480, %f478, %f479;
	st.global.f32 	[%rd23+36], %f480;
	ld.global.f32 	%f481, [%rd22+40];
	ld.global.f32 	%f482, [%rd23+44];
	add.f32 	%f483, %f481, %f482;
	st.global.f32 	[%rd23+40], %f483;
	ld.global.f32 	%f484, [%rd22+44];
	ld.global.f32 	%f485, [%rd23+48];
	add.f32 	%f486, %f484, %f485;
	st.global.f32 	[%rd23+44], %f486;
	add.s32 	%r335, %r102, 12;
$L__BB0_109:
	setp.eq.s32 	%p66, %r8, 0;
	@%p66 bra 	$L__BB0_114;
	setp.eq.s32 	%p67, %r3, 0;
	@%p67 bra 	$L__BB0_112;
	add.s32 	%r246, %r100, %r335;
	mul.wide.s32 	%rd187, %r246, 4;
	add.s64 	%rd188, %rd1, %rd187;
	ld.global.f32 	%f487, [%rd188];
	add.s32 	%r247, %r335, %r101;
	mul.wide.u32 	%rd189, %r247, 4;
	add.s64 	%rd190, %rd1, %rd189;
	ld.global.f32 	%f488, [%rd190+4];
	add.f32 	%f489, %f487, %f488;
	st.global.f32 	[%rd190], %f489;
	ld.global.f32 	%f490, [%rd188+4];
	cvt.u64.u32 	%rd191, %r101;
	cvt.u64.u32 	%rd192, %r335;
	add.s64 	%rd193, %rd192, %rd191;
	shl.b64 	%rd194, %rd193, 2;
	add.s64 	%rd195, %rd194, %rd1;
	ld.global.f32 	%f491, [%rd195+8];
	add.f32 	%f492, %f490, %f491;
	st.global.f32 	[%rd195+4], %f492;
	add.s32 	%r335, %r335, 2;
$L__BB0_112:
	setp.eq.s32 	%p68, %r9, 0;
	@%p68 bra 	$L__BB0_114;
	add.s32 	%r248, %r100, %r335;
	mul.wide.s32 	%rd196, %r248, 4;
	add.s64 	%rd197, %rd1, %rd196;
	ld.global.f32 	%f493, [%rd197];
	add.s32 	%r249, %r335, %r101;
	mul.wide.u32 	%rd198, %r249, 4;
	add.s64 	%rd199, %rd1, %rd198;
	ld.global.f32 	%f494, [%rd199+4];
	add.f32 	%f495, %f493, %f494;
	st.global.f32 	[%rd199], %f495;
$L__BB0_114:
	add.s32 	%r108, %r100, %r164;
	add.s32 	%r109, %r101, %r164;
	mov.b32 	%r336, 0;
$L__BB0_115:
	.pragma "nounroll";
	mov.u32 	%r110, %r336;
	add.s32 	%r251, %r108, %r110;
	mul.wide.s32 	%rd200, %r251, 4;
	add.s64 	%rd24, %rd1, %rd200;
	ld.global.f32 	%f496, [%rd24];
	add.s32 	%r252, %r110, %r109;
	mul.wide.u32 	%rd201, %r252, 4;
	add.s64 	%rd25, %rd1, %rd201;
	ld.global.f32 	%f497, [%rd25+4];
	add.f32 	%f498, %f496, %f497;
	st.global.f32 	[%rd25], %f498;
	ld.global.f32 	%f499, [%rd24+4];
	ld.global.f32 	%f500, [%rd25+8];
	add.f32 	%f501, %f499, %f500;
	st.global.f32 	[%rd25+4], %f501;
	ld.global.f32 	%f502, [%rd24+8];
	ld.global.f32 	%f503, [%rd25+12];
	add.f32 	%f504, %f502, %f503;
	st.global.f32 	[%rd25+8], %f504;
	ld.global.f32 	%f505, [%rd24+12];
	ld.global.f32 	%f506, [%rd25+16];
	add.f32 	%f507, %f505, %f506;
	st.global.f32 	[%rd25+12], %f507;
	ld.global.f32 	%f508, [%rd24+16];
	ld.global.f32 	%f509, [%rd25+20];
	add.f32 	%f510, %f508, %f509;
	st.global.f32 	[%rd25+16], %f510;
	ld.global.f32 	%f511, [%rd24+20];
	ld.global.f32 	%f512, [%rd25+24];
	add.f32 	%f513, %f511, %f512;
	st.global.f32 	[%rd25+20], %f513;
	ld.global.f32 	%f514, [%rd24+24];
	ld.global.f32 	%f515, [%rd25+28];
	add.f32 	%f516, %f514, %f515;
	st.global.f32 	[%rd25+24], %f516;
	ld.global.f32 	%f517, [%rd24+28];
	ld.global.f32 	%f518, [%rd25+32];
	add.f32 	%f519, %f517, %f518;
	st.global.f32 	[%rd25+28], %f519;
	add.s32 	%r336, %r110, 8;
	setp.ne.s32 	%p69, %r336, %r7;
	@%p69 bra 	$L__BB0_115;
	setp.eq.s32 	%p70, %r6, 0;
	@%p70 bra 	$L__BB0_124;
	setp.lt.u32 	%p71, %r2, 3;
	mov.u32 	%r338, %r7;
	@%p71 bra 	$L__BB0_119;
	ld.global.f32 	%f520, [%rd24+32];
	ld.global.f32 	%f521, [%rd25+36];
	add.f32 	%f522, %f520, %f521;
	st.global.f32 	[%rd25+32], %f522;
	ld.global.f32 	%f523, [%rd24+36];
	ld.global.f32 	%f524, [%rd25+40];
	add.f32 	%f525, %f523, %f524;
	st.global.f32 	[%rd25+36], %f525;
	ld.global.f32 	%f526, [%rd24+40];
	ld.global.f32 	%f527, [%rd25+44];
	add.f32 	%f528, %f526, %f527;
	st.global.f32 	[%rd25+40], %f528;
	ld.global.f32 	%f529, [%rd24+44];
	ld.global.f32 	%f530, [%rd25+48];
	add.f32 	%f531, %f529, %f530;
	st.global.f32 	[%rd25+44], %f531;
	add.s32 	%r338, %r110, 12;
$L__BB0_119:
	setp.eq.s32 	%p72, %r8, 0;
	@%p72 bra 	$L__BB0_124;
	setp.eq.s32 	%p73, %r3, 0;
	@%p73 bra 	$L__BB0_122;
	add.s32 	%r253, %r108, %r338;
	mul.wide.s32 	%rd202, %r253, 4;
	add.s64 	%rd203, %rd1, %rd202;
	ld.global.f32 	%f532, [%rd203];
	add.s32 	%r254, %r338, %r109;
	mul.wide.u32 	%rd204, %r254, 4;
	add.s64 	%rd205, %rd1, %rd204;
	ld.global.f32 	%f533, [%rd205+4];
	add.f32 	%f534, %f532, %f533;
	st.global.f32 	[%rd205], %f534;
	ld.global.f32 	%f535, [%rd203+4];
	cvt.u64.u32 	%rd206, %r109;
	cvt.u64.u32 	%rd207, %r338;
	add.s64 	%rd208, %rd207, %rd206;
	shl.b64 	%rd209, %rd208, 2;
	add.s64 	%rd210, %rd209, %rd1;
	ld.global.f32 	%f536, [%rd210+8];
	add.f32 	%f537, %f535, %f536;
	st.global.f32 	[%rd210+4], %f537;
	add.s32 	%r338, %r338, 2;
$L__BB0_122:
	setp.eq.s32 	%p74, %r9, 0;
	@%p74 bra 	$L__BB0_124;
	add.s32 	%r255, %r108, %r338;
	mul.wide.s32 	%rd211, %r255, 4;
	add.s64 	%rd212, %rd1, %rd211;
	ld.global.f32 	%f538, [%rd212];
	add.s32 	%r256, %r338, %r109;
	mul.wide.u32 	%rd213, %r256, 4;
	add.s64 	%rd214, %rd1, %rd213;
	ld.global.f32 	%f539, [%rd214+4];
	add.f32 	%f540, %f538, %f539;
	st.global.f32 	[%rd214], %f540;
$L__BB0_124:
	add.s32 	%r116, %r108, %r164;
	add.s32 	%r117, %r109, %r164;
	mov.b32 	%r339, 0;
$L__BB0_125:
	.pragma "nounroll";
	mov.u32 	%r118, %r339;
	add.s32 	%r258, %r116, %r118;
	mul.wide.s32 	%rd215, %r258, 4;
	add.s64 	%rd26, %rd1, %rd215;
	ld.global.f32 	%f541, [%rd26];
	add.s32 	%r259, %r118, %r117;
	mul.wide.u32 	%rd216, %r259, 4;
	add.s64 	%rd27, %rd1, %rd216;
	ld.global.f32 	%f542, [%rd27+4];
	add.f32 	%f543, %f541, %f542;
	st.global.f32 	[%rd27], %f543;
	ld.global.f32 	%f544, [%rd26+4];
	ld.global.f32 	%f545, [%rd27+8];
	add.f32 	%f546, %f544, %f545;
	st.global.f32 	[%rd27+4], %f546;
	ld.global.f32 	%f547, [%rd26+8];
	ld.global.f32 	%f548, [%rd27+12];
	add.f32 	%f549, %f547, %f548;
	st.global.f32 	[%rd27+8], %f549;
	ld.global.f32 	%f550, [%rd26+12];
	ld.global.f32 	%f551, [%rd27+16];
	add.f32 	%f552, %f550, %f551;
	st.global.f32 	[%rd27+12], %f552;
	ld.global.f32 	%f553, [%rd26+16];
	ld.global.f32 	%f554, [%rd27+20];
	add.f32 	%f555, %f553, %f554;
	st.global.f32 	[%rd27+16], %f555;
	ld.global.f32 	%f556, [%rd26+20];
	ld.global.f32 	%f557, [%rd27+24];
	add.f32 	%f558, %f556, %f557;
	st.global.f32 	[%rd27+20], %f558;
	ld.global.f32 	%f559, [%rd26+24];
	ld.global.f32 	%f560, [%rd27+28];
	add.f32 	%f561, %f559, %f560;
	st.global.f32 	[%rd27+24], %f561;
	ld.global.f32 	%f562, [%rd26+28];
	ld.global.f32 	%f563, [%rd27+32];
	add.f32 	%f564, %f562, %f563;
	st.global.f32 	[%rd27+28], %f564;
	add.s32 	%r339, %r118, 8;
	setp.ne.s32 	%p75, %r339, %r7;
	@%p75 bra 	$L__BB0_125;
	setp.eq.s32 	%p76, %r6, 0;
	@%p76 bra 	$L__BB0_134;
	setp.lt.u32 	%p77, %r2, 3;
	mov.u32 	%r341, %r7;
	@%p77 bra 	$L__BB0_129;
	ld.global.f32 	%f565, [%rd26+32];
	ld.global.f32 	%f566, [%rd27+36];
	add.f32 	%f567, %f565, %f566;
	st.global.f32 	[%rd27+32], %f567;
	ld.global.f32 	%f568, [%rd26+36];
	ld.global.f32 	%f569, [%rd27+40];
	add.f32 	%f570, %f568, %f569;
	st.global.f32 	[%rd27+36], %f570;
	ld.global.f32 	%f571, [%rd26+40];
	ld.global.f32 	%f572, [%rd27+44];
	add.f32 	%f573, %f571, %f572;
	st.global.f32 	[%rd27+40], %f573;
	ld.global.f32 	%f574, [%rd26+44];
	ld.global.f32 	%f575, [%rd27+48];
	add.f32 	%f576, %f574, %f575;
	st.global.f32 	[%rd27+44], %f576;
	add.s32 	%r341, %r118, 12;
$L__BB0_129:
	setp.eq.s32 	%p78, %r8, 0;
	@%p78 bra 	$L__BB0_134;
	setp.eq.s32 	%p79, %r3, 0;
	@%p79 bra 	$L__BB0_132;
	add.s32 	%r260, %r116, %r341;
	mul.wide.s32 	%rd217, %r260, 4;
	add.s64 	%rd218, %rd1, %rd217;
	ld.global.f32 	%f577, [%rd218];
	add.s32 	%r261, %r341, %r117;
	mul.wide.u32 	%rd219, %r261, 4;
	add.s64 	%rd220, %rd1, %rd219;
	ld.global.f32 	%f578, [%rd220+4];
	add.f32 	%f579, %f577, %f578;
	st.global.f32 	[%rd220], %f579;
	ld.global.f32 	%f580, [%rd218+4];
	cvt.u64.u32 	%rd221, %r117;
	cvt.u64.u32 	%rd222, %r341;
	add.s64 	%rd223, %rd222, %rd221;
	shl.b64 	%rd224, %rd223, 2;
	add.s64 	%rd225, %rd224, %rd1;
	ld.global.f32 	%f581, [%rd225+8];
	add.f32 	%f582, %f580, %f581;
	st.global.f32 	[%rd225+4], %f582;
	add.s32 	%r341, %r341, 2;
$L__BB0_132:
	setp.eq.s32 	%p80, %r9, 0;
	@%p80 bra 	$L__BB0_134;
	add.s32 	%r262, %r116, %r341;
	mul.wide.s32 	%rd226, %r262, 4;
	add.s64 	%rd227, %rd1, %rd226;
	ld.global.f32 	%f583, [%rd227];
	add.s32 	%r263, %r341, %r117;
	mul.wide.u32 	%rd228, %r263, 4;
	add.s64 	%rd229, %rd1, %rd228;
	ld.global.f32 	%f584, [%rd229+4];
	add.f32 	%f585, %f583, %f584;
	st.global.f32 	[%rd229], %f585;
$L__BB0_134:
	add.s32 	%r124, %r116, %r164;
	add.s32 	%r125, %r117, %r164;
	mov.b32 	%r342, 0;
$L__BB0_135:
	.pragma "nounroll";
	mov.u32 	%r126, %r342;
	add.s32 	%r265, %r124, %r126;
	mul.wide.s32 	%rd230, %r265, 4;
	add.s64 	%rd28, %rd1, %rd230;
	ld.global.f32 	%f586, [%rd28];
	add.s32 	%r266, %r126, %r125;
	mul.wide.u32 	%rd231, %r266, 4;
	add.s64 	%rd29, %rd1, %rd231;
	ld.global.f32 	%f587, [%rd29+4];
	add.f32 	%f588, %f586, %f587;
	st.global.f32 	[%rd29], %f588;
	ld.global.f32 	%f589, [%rd28+4];
	ld.global.f32 	%f590, [%rd29+8];
	add.f32 	%f591, %f589, %f590;
	st.global.f32 	[%rd29+4], %f591;
	ld.global.f32 	%f592, [%rd28+8];
	ld.global.f32 	%f593, [%rd29+12];
	add.f32 	%f594, %f592, %f593;
	st.global.f32 	[%rd29+8], %f594;
	ld.global.f32 	%f595, [%rd28+12];
	ld.global.f32 	%f596, [%rd29+16];
	add.f32 	%f597, %f595, %f596;
	st.global.f32 	[%rd29+12], %f597;
	ld.global.f32 	%f598, [%rd28+16];
	ld.global.f32 	%f599, [%rd29+20];
	add.f32 	%f600, %f598, %f599;
	st.global.f32 	[%rd29+16], %f600;
	ld.global.f32 	%f601, [%rd28+20];
	ld.global.f32 	%f602, [%rd29+24];
	add.f32 	%f603, %f601, %f602;
	st.global.f32 	[%rd29+20], %f603;
	ld.global.f32 	%f604, [%rd28+24];
	ld.global.f32 	%f605, [%rd29+28];
	add.f32 	%f606, %f604, %f605;
	st.global.f32 	[%rd29+24], %f606;
	ld.global.f32 	%f607, [%rd28+28];
	ld.global.f32 	%f608, [%rd29+32];
	add.f32 	%f609, %f607, %f608;
	st.global.f32 	[%rd29+28], %f609;
	add.s32 	%r342, %r126, 8;
	setp.ne.s32 	%p81, %r342, %r7;
	@%p81 bra 	$L__BB0_135;
	setp.eq.s32 	%p82, %r6, 0;
	@%p82 bra 	$L__BB0_144;
	setp.lt.u32 	%p83, %r2, 3;
	mov.u32 	%r344, %r7;
	@%p83 bra 	$L__BB0_139;
	ld.global.f32 	%f610, [%rd28+32];
	ld.global.f32 	%f611, [%rd29+36];
	add.f32 	%f612, %f610, %f611;
	st.global.f32 	[%rd29+32], %f612;
	ld.global.f32 	%f613, [%rd28+36];
	ld.global.f32 	%f614, [%rd29+40];
	add.f32 	%f615, %f613, %f614;
	st.global.f32 	[%rd29+36], %f615;
	ld.global.f32 	%f616, [%rd28+40];
	ld.global.f32 	%f617, [%rd29+44];
	add.f32 	%f618, %f616, %f617;
	st.global.f32 	[%rd29+40], %f618;
	ld.global.f32 	%f619, [%rd28+44];
	ld.global.f32 	%f620, [%rd29+48];
	add.f32 	%f621, %f619, %f620;
	st.global.f32 	[%rd29+44], %f621;
	add.s32 	%r344, %r126, 12;
$L__BB0_139:
	setp.eq.s32 	%p84, %r8, 0;
	@%p84 bra 	$L__BB0_144;
	setp.eq.s32 	%p85, %r3, 0;
	@%p85 bra 	$L__BB0_142;
	add.s32 	%r267, %r124, %r344;
	mul.wide.s32 	%rd232, %r267, 4;
	add.s64 	%rd233, %rd1, %rd232;
	ld.global.f32 	%f622, [%rd233];
	add.s32 	%r268, %r344, %r125;
	mul.wide.u32 	%rd234, %r268, 4;
	add.s64 	%rd235, %rd1, %rd234;
	ld.global.f32 	%f623, [%rd235+4];
	add.f32 	%f624, %f622, %f623;
	st.global.f32 	[%rd235], %f624;
	ld.global.f32 	%f625, [%rd233+4];
	cvt.u64.u32 	%rd236, %r125;
	cvt.u64.u32 	%rd237, %r344;
	add.s64 	%rd238, %rd237, %rd236;
	shl.b64 	%rd239, %rd238, 2;
	add.s64 	%rd240, %rd239, %rd1;
	ld.global.f32 	%f626, [%rd240+8];
	add.f32 	%f627, %f625, %f626;
	st.global.f32 	[%rd240+4], %f627;
	add.s32 	%r344, %r344, 2;
$L__BB0_142:
	setp.eq.s32 	%p86, %r9, 0;
	@%p86 bra 	$L__BB0_144;
	add.s32 	%r269, %r124, %r344;
	mul.wide.s32 	%rd241, %r269, 4;
	add.s64 	%rd242, %rd1, %rd241;
	ld.global.f32 	%f628, [%rd242];
	add.s32 	%r270, %r344, %r125;
	mul.wide.u32 	%rd243, %r270, 4;
	add.s64 	%rd244, %rd1, %rd243;
	ld.global.f32 	%f629, [%rd244+4];
	add.f32 	%f630, %f628, %f629;
	st.global.f32 	[%rd244], %f630;
$L__BB0_144:
	add.s32 	%r132, %r124, %r164;
	add.s32 	%r133, %r125, %r164;
	mov.b32 	%r345, 0;
$L__BB0_145:
	.pragma "nounroll";
	mov.u32 	%r134, %r345;
	add.s32 	%r272, %r132, %r134;
	mul.wide.s32 	%rd245, %r272, 4;
	add.s64 	%rd30, %rd1, %rd245;
	ld.global.f32 	%f631, [%rd30];
	add.s32 	%r273, %r134, %r133;
	mul.wide.u32 	%rd246, %r273, 4;
	add.s64 	%rd31, %rd1, %rd246;
	ld.global.f32 	%f632, [%rd31+4];
	add.f32 	%f633, %f631, %f632;
	st.global.f32 	[%rd31], %f633;
	ld.global.f32 	%f634, [%rd30+4];
	ld.global.f32 	%f635, [%rd31+8];
	add.f32 	%f636, %f634, %f635;
	st.global.f32 	[%rd31+4], %f636;
	ld.global.f32 	%f637, [%rd30+8];
	ld.global.f32 	%f638, [%rd31+12];
	add.f32 	%f639, %f637, %f638;
	st.global.f32 	[%rd31+8], %f639;
	ld.global.f32 	%f640, [%rd30+12];
	ld.global.f32 	%f641, [%rd31+16];
	add.f32 	%f642, %f640, %f641;
	st.global.f32 	[%rd31+12], %f642;
	ld.global.f32 	%f643, [%rd30+16];
	ld.global.f32 	%f644, [%rd31+20];
	add.f32 	%f645, %f643, %f644;
	st.global.f32 	[%rd31+16], %f645;
	ld.global.f32 	%f646, [%rd30+20];
	ld.global.f32 	%f647, [%rd31+24];
	add.f32 	%f648, %f646, %f647;
	st.global.f32 	[%rd31+20], %f648;
	ld.global.f32 	%f649, [%rd30+24];
	ld.global.f32 	%f650, [%rd31+28];
	add.f32 	%f651, %f649, %f650;
	st.global.f32 	[%rd31+24], %f651;
	ld.global.f32 	%f652, [%rd30+28];
	ld.global.f32 	%f653, [%rd31+32];
	add.f32 	%f654, %f652, %f653;
	st.global.f32 	[%rd31+28], %f654;
	add.s32 	%r345, %r134, 8;
	setp.ne.s32 	%p87, %r345, %r7;
	@%p87 bra 	$L__BB0_145;
	setp.eq.s32 	%p88, %r6, 0;
	@%p88 bra 	$L__BB0_154;
	setp.lt.u32 	%p89, %r2, 3;
	mov.u32 	%r347, %r7;
	@%p89 bra 	$L__BB0_149;
	ld.global.f32 	%f655, [%rd30+32];
	ld.global.f32 	%f656, [%rd31+36];
	add.f32 	%f657, %f655, %f656;
	st.global.f32 	[%rd31+32], %f657;
	ld.global.f32 	%f658, [%rd30+36];
	ld.global.f32 	%f659, [%rd31+40];
	add.f32 	%f660, %f658, %f659;
	st.global.f32 	[%rd31+36], %f660;
	ld.global.f32 	%f661, [%rd30+40];
	ld.global.f32 	%f662, [%rd31+44];
	add.f32 	%f663, %f661, %f662;
	st.global.f32 	[%rd31+40], %f663;
	ld.global.f32 	%f664, [%rd30+44];
	ld.global.f32 	%f665, [%rd31+48];
	add.f32 	%f666, %f664, %f665;
	st.global.f32 	[%rd31+44], %f666;
	add.s32 	%r347, %r134, 12;
$L__BB0_149:
	setp.eq.s32 	%p90, %r8, 0;
	@%p90 bra 	$L__BB0_154;
	setp.eq.s32 	%p91, %r3, 0;
	@%p91 bra 	$L__BB0_152;
	add.s32 	%r274, %r132, %r347;
	mul.wide.s32 	%rd247, %r274, 4;
	add.s64 	%rd248, %rd1, %rd247;
	ld.global.f32 	%f667, [%rd248];
	add.s32 	%r275, %r347, %r133;
	mul.wide.u32 	%rd249, %r275, 4;
	add.s64 	%rd250, %rd1, %rd249;
	ld.global.f32 	%f668, [%rd250+4];
	add.f32 	%f669, %f667, %f668;
	st.global.f32 	[%rd250], %f669;
	ld.global.f32 	%f670, [%rd248+4];
	cvt.u64.u32 	%rd251, %r133;
	cvt.u64.u32 	%rd252, %r347;
	add.s64 	%rd253, %rd252, %rd251;
	shl.b64 	%rd254, %rd253, 2;
	add.s64 	%rd255, %rd254, %rd1;
	ld.global.f32 	%f671, [%rd255+8];
	add.f32 	%f672, %f670, %f671;
	st.global.f32 	[%rd255+4], %f672;
	add.s32 	%r347, %r347, 2;
$L__BB0_152:
	setp.eq.s32 	%p92, %r9, 0;
	@%p92 bra 	$L__BB0_154;
	add.s32 	%r276, %r132, %r347;
	mul.wide.s32 	%rd256, %r276, 4;
	add.s64 	%rd257, %rd1, %rd256;
	ld.global.f32 	%f673, [%rd257];
	add.s32 	%r277, %r347, %r133;
	mul.wide.u32 	%rd258, %r277, 4;
	add.s64 	%rd259, %rd1, %rd258;
	ld.global.f32 	%f674, [%rd259+4];
	add.f32 	%f675, %f673, %f674;
	st.global.f32 	[%rd259], %f675;
$L__BB0_154:
	add.s32 	%r140, %r132, %r164;
	add.s32 	%r141, %r133, %r164;
	mov.b32 	%r348, 0;
$L__BB0_155:
	.pragma "nounroll";
	mov.u32 	%r142, %r348;
	add.s32 	%r279, %r140, %r142;
	mul.wide.s32 	%rd260, %r279, 4;
	add.s64 	%rd32, %rd1, %rd260;
	ld.global.f32 	%f676, [%rd32];
	add.s32 	%r280, %r142, %r141;
	mul.wide.u32 	%rd261, %r280, 4;
	add.s64 	%rd33, %rd1, %rd261;
	ld.global.f32 	%f677, [%rd33+4];
	add.f32 	%f678, %f676, %f677;
	st.global.f32 	[%rd33], %f678;
	ld.global.f32 	%f679, [%rd32+4];
	ld.global.f32 	%f680, [%rd33+8];
	add.f32 	%f681, %f679, %f680;
	st.global.f32 	[%rd33+4], %f681;
	ld.global.f32 	%f682, [%rd32+8];
	ld.global.f32 	%f683, [%rd33+12];
	add.f32 	%f684, %f682, %f683;
	st.global.f32 	[%rd33+8], %f684;
	ld.global.f32 	%f685, [%rd32+12];
	ld.global.f32 	%f686, [%rd33+16];
	add.f32 	%f687, %f685, %f686;
	st.global.f32 	[%rd33+12], %f687;
	ld.global.f32 	%f688, [%rd32+16];
	ld.global.f32 	%f689, [%rd33+20];
	add.f32 	%f690, %f688, %f689;
	st.global.f32 	[%rd33+16], %f690;
	ld.global.f32 	%f691, [%rd32+20];
	ld.global.f32 	%f692, [%rd33+24];
	add.f32 	%f693, %f691, %f692;
	st.global.f32 	[%rd33+20], %f693;
	ld.global.f32 	%f694, [%rd32+24];
	ld.global.f32 	%f695, [%rd33+28];
	add.f32 	%f696, %f694, %f695;
	st.global.f32 	[%rd33+24], %f696;
	ld.global.f32 	%f697, [%rd32+28];
	ld.global.f32 	%f698, [%rd33+32];
	add.f32 	%f699, %f697, %f698;
	st.global.f32 	[%rd33+28], %f699;
	add.s32 	%r348, %r142, 8;
	setp.ne.s32 	%p93, %r348, %r7;
	@%p93 bra 	$L__BB0_155;
	setp.eq.s32 	%p94, %r6, 0;
	@%p94 bra 	$L__BB0_164;
	setp.lt.u32 	%p95, %r2, 3;
	mov.u32 	%r350, %r7;
	@%p95 bra 	$L__BB0_159;
	ld.global.f32 	%f700, [%rd32+32];
	ld.global.f32 	%f701, [%rd33+36];
	add.f32 	%f702, %f700, %f701;
	st.global.f32 	[%rd33+32], %f702;
	ld.global.f32 	%f703, [%rd32+36];
	ld.global.f32 	%f704, [%rd33+40];
	add.f32 	%f705, %f703, %f704;
	st.global.f32 	[%rd33+36], %f705;
	ld.global.f32 	%f706, [%rd32+40];
	ld.global.f32 	%f707, [%rd33+44];
	add.f32 	%f708, %f706, %f707;
	st.global.f32 	[%rd33+40], %f708;
	ld.global.f32 	%f709, [%rd32+44];
	ld.global.f32 	%f710, [%rd33+48];
	add.f32 	%f711, %f709, %f710;
	st.global.f32 	[%rd33+44], %f711;
	add.s32 	%r350, %r142, 12;
$L__BB0_159:
	setp.eq.s32 	%p96, %r8, 0;
	@%p96 bra 	$L__BB0_164;
	setp.eq.s32 	%p97, %r3, 0;
	@%p97 bra 	$L__BB0_162;
	add.s32 	%r281, %r140, %r350;
	mul.wide.s32 	%rd262, %r281, 4;
	add.s64 	%rd263, %rd1, %rd262;
	ld.global.f32 	%f712, [%rd263];
	add.s32 	%r282, %r350, %r141;
	mul.wide.u32 	%rd264, %r282, 4;
	add.s64 	%rd265, %rd1, %rd264;
	ld.global.f32 	%f713, [%rd265+4];
	add.f32 	%f714, %f712, %f713;
	st.global.f32 	[%rd265], %f714;
	ld.global.f32 	%f715, [%rd263+4];
	cvt.u64.u32 	%rd266, %r141;
	cvt.u64.u32 	%rd267, %r350;
	add.s64 	%rd268, %rd267, %rd266;
	shl.b64 	%rd269, %rd268, 2;
	add.s64 	%rd270, %rd269, %rd1;
	ld.global.f32 	%f716, [%rd270+8];
	add.f32 	%f717, %f715, %f716;
	st.global.f32 	[%rd270+4], %f717;
	add.s32 	%r350, %r350, 2;
$L__BB0_162:
	setp.eq.s32 	%p98, %r9, 0;
	@%p98 bra 	$L__BB0_164;
	add.s32 	%r283, %r140, %r350;
	mul.wide.s32 	%rd271, %r283, 4;
	add.s64 	%rd272, %rd1, %rd271;
	ld.global.f32 	%f718, [%rd272];
	add.s32 	%r284, %r350, %r141;
	mul.wide.u32 	%rd273, %r284, 4;
	add.s64 	%rd274, %rd1, %rd273;
	ld.global.f32 	%f719, [%rd274+4];
	add.f32 	%f720, %f718, %f719;
	st.global.f32 	[%rd274], %f720;
$L__BB0_164:
	add.s32 	%r351, %r12, 16;
	add.s32 	%r285, %r12, 15;
	setp.ne.s32 	%p99, %r285, %r5;
	@%p99 bra 	$L__BB0_4;
$L__BB0_165:
	setp.eq.s32 	%p100, %r4, 0;
	@%p100 bra 	$L__BB0_179;
	mov.b32 	%r353, 0;
$L__BB0_167:
	.pragma "nounroll";
	setp.lt.u32 	%p101, %r1, 7;
	add.s32 	%r288, %r351, -1;
	mad.lo.s32 	%r152, %r288, %r164, 1;
	mul.lo.s32 	%r153, %r351, %r164;
	mov.b32 	%r356, 0;
	@%p101 bra 	$L__BB0_170;
	mov.b32 	%r354, 0;
$L__BB0_169:
	.pragma "nounroll";
	add.s32 	%r290, %r152, %r354;
	mul.wide.s32 	%rd275, %r290, 4;
	add.s64 	%rd276, %rd1, %rd275;
	ld.global.f32 	%f721, [%rd276];
	add.s32 	%r291, %r354, %r153;
	mul.wide.u32 	%rd277, %r291, 4;
	add.s64 	%rd278, %rd1, %rd277;
	ld.global.f32 	%f722, [%rd278+4];
	add.f32 	%f723, %f721, %f722;
	st.global.f32 	[%rd278], %f723;
	ld.global.f32 	%f724, [%rd276+4];
	ld.global.f32 	%f725, [%rd278+8];
	add.f32 	%f726, %f724, %f725;
	st.global.f32 	[%rd278+4], %f726;
	ld.global.f32 	%f727, [%rd276+8];
	ld.global.f32 	%f728, [%rd278+12];
	add.f32 	%f729, %f727, %f728;
	st.global.f32 	[%rd278+8], %f729;
	ld.global.f32 	%f730, [%rd276+12];
	ld.global.f32 	%f731, [%rd278+16];
	add.f32 	%f732, %f730, %f731;
	st.global.f32 	[%rd278+12], %f732;
	ld.global.f32 	%f733, [%rd276+16];
	ld.global.f32 	%f734, [%rd278+20];
	add.f32 	%f735, %f733, %f734;
	st.global.f32 	[%rd278+16], %f735;
	ld.global.f32 	%f736, [%rd276+20];
	ld.global.f32 	%f737, [%rd278+24];
	add.f32 	%f738, %f736, %f737;
	st.global.f32 	[%rd278+20], %f738;
	ld.global.f32 	%f739, [%rd276+24];
	ld.global.f32 	%f740, [%rd278+28];
	add.f32 	%f741, %f739, %f740;
	st.global.f32 	[%rd278+24], %f741;
	ld.global.f32 	%f742, [%rd276+28];
	ld.global.f32 	%f743, [%rd278+32];
	add.f32 	%f744, %f742, %f743;
	st.global.f32 	[%rd278+28], %f744;
	add.s32 	%r354, %r354, 8;
	setp.ne.s32 	%p102, %r354, %r7;
	mov.u32 	%r356, %r7;
	@%p102 bra 	$L__BB0_169;
$L__BB0_170:
	setp.eq.s32 	%p103, %r6, 0;
	@%p103 bra 	$L__BB0_178;
	setp.lt.u32 	%p104, %r2, 3;
	@%p104 bra 	$L__BB0_173;
	add.s32 	%r292, %r152, %r356;
	mul.wide.s32 	%rd279, %r292, 4;
	add.s64 	%rd280, %rd1, %rd279;
	ld.global.f32 	%f745, [%rd280];
	add.s32 	%r293, %r356, %r153;
	mul.wide.u32 	%rd281, %r293, 4;
	add.s64 	%rd282, %rd1, %rd281;
	ld.global.f32 	%f746, [%rd282+4];
	add.f32 	%f747, %f745, %f746;
	st.global.f32 	[%rd282], %f747;
	ld.global.f32 	%f748, [%rd280+4];
	cvt.u64.u32 	%rd283, %r153;
	cvt.u64.u32 	%rd284, %r356;
	add.s64 	%rd285, %rd284, %rd283;
	shl.b64 	%rd286, %rd285, 2;
	add.s64 	%rd287, %rd286, %rd1;
	ld.global.f32 	%f749, [%rd287+8];
	add.f32 	%f750, %f748, %f749;
	st.global.f32 	[%rd287+4], %f750;
	ld.global.f32 	%f751, [%rd280+8];
	ld.global.f32 	%f752, [%rd287+12];
	add.f32 	%f753, %f751, %f752;
	st.global.f32 	[%rd287+8], %f753;
	ld.global.f32 	%f754, [%rd280+12];
	ld.global.f32 	%f755, [%rd287+16];
	add.f32 	%f756, %f754, %f755;
	st.global.f32 	[%rd287+12], %f756;
	add.s32 	%r356, %r356, 4;
$L__BB0_173:
	setp.eq.s32 	%p105, %r8, 0;
	@%p105 bra 	$L__BB0_178;
	setp.eq.s32 	%p106, %r3, 0;
	@%p106 bra 	$L__BB0_176;
	add.s32 	%r294, %r152, %r356;
	mul.wide.s32 	%rd288, %r294, 4;
	add.s64 	%rd289, %rd1, %rd288;
	ld.global.f32 	%f757, [%rd289];
	add.s32 	%r295, %r356, %r153;
	mul.wide.u32 	%rd290, %r295, 4;
	add.s64 	%rd291, %rd1, %rd290;
	ld.global.f32 	%f758, [%rd291+4];
	add.f32 	%f759, %f757, %f758;
	st.global.f32 	[%rd291], %f759;
	ld.global.f32 	%f760, [%rd289+4];
	cvt.u64.u32 	%rd292, %r153;
	cvt.u64.u32 	%rd293, %r356;
	add.s64 	%rd294, %rd293, %rd292;
	shl.b64 	%rd295, %rd294, 2;
	add.s64 	%rd296, %rd295, %rd1;
	ld.global.f32 	%f761, [%rd296+8];
	add.f32 	%f762, %f760, %f761;
	st.global.f32 	[%rd296+4], %f762;
	add.s32 	%r356, %r356, 2;
$L__BB0_176:
	setp.eq.s32 	%p107, %r9, 0;
	@%p107 bra 	$L__BB0_178;
	add.s32 	%r296, %r152, %r356;
	mul.wide.s32 	%rd297, %r296, 4;
	add.s64 	%rd298, %rd1, %rd297;
	ld.global.f32 	%f763, [%rd298];
	add.s32 	%r297, %r356, %r153;
	mul.wide.u32 	%rd299, %r297, 4;
	add.s64 	%rd300, %rd1, %rd299;
	ld.global.f32 	%f764, [%rd300+4];
	add.f32 	%f765, %f763, %f764;
	st.global.f32 	[%rd300], %f765;
$L__BB0_178:
	add.s32 	%r351, %r351, 1;
	add.s32 	%r353, %r353, 1;
	setp.ne.s32 	%p108, %r353, %r4;
	@%p108 bra 	$L__BB0_167;
$L__BB0_179:
	add.s32 	%r298, %r298, 1;
	setp.ne.s32 	%p109, %r298, 100;
	@%p109 bra 	$L__BB0_2;
$L__BB0_180:
	ret;

}


// ===== COMPILED SASS (sm_100) =====

	.target	sm_100

	.elftype	@"ET_EXEC"


//--------------------- .note.nv.tkinfo           --------------------------
	.section	.note.nv.tkinfo,"",@"SHT_NOTE"
	.sectionflags	@"SHF_NOTE_NV_TKINFO"
	.tkinfo
        /*0018*/ 	.word	0x00000002
        /*0030*/ 	.string	""
        /*0030*/ 	.string	"ptxas"
        /*0030*/ 	.string	"Cuda compilation tools, release 13.0, V13.0.88"
        /*0030*/ 	.string	"Build cuda_13.0.r13.0/compiler.36424714_0"
        /*0030*/ 	.string	"-arch sm_100 -m 64 "



//--------------------- .note.nv.cuinfo           --------------------------
	.section	.note.nv.cuinfo,"",@"SHT_NOTE"
	.sectionflags	@"SHF_NOTE_NV_CUINFO"
        /*0018*/ 	.short	0x0002
        /*001a*/ 	.short	0x0064
        /*001c*/ 	.short	0x0082
	.zero		2


//--------------------- .nv.info                  --------------------------
	.section	.nv.info,"",@"SHT_CUDA_INFO"
	.align	4


	//----- nvinfo : EIATTR_REGCOUNT
	.align		4
        /*0000*/ 	.byte	0x04, 0x2f
        /*0002*/ 	.short	(.L_1 - .L_0)
	.align		4
.L_0:
        /*0004*/ 	.word	index@(_Z10matrixFuncPfi)
        /*0008*/ 	.word	0x0000001e


	//----- nvinfo : EIATTR_FRAME_SIZE
	.align		4
.L_1:
        /*000c*/ 	.byte	0x04, 0x11
        /*000e*/ 	.short	(.L_3 - .L_2)
	.align		4
.L_2:
        /*0010*/ 	.word	index@(_Z10matrixFuncPfi)
        /*0014*/ 	.word	0x00000000


	//----- nvinfo : EIATTR_MIN_STACK_SIZE
	.align		4
.L_3:
        /*0018*/ 	.byte	0x04, 0x12
        /*001a*/ 	.short	(.L_5 - .L_4)
	.align		4
.L_4:
        /*001c*/ 	.word	index@(_Z10matrixFuncPfi)
        /*0020*/ 	.word	0x00000000
.L_5:


//--------------------- .nv.compat                --------------------------
	.section	.nv.compat,"",@"SHT_CUDA_COMPAT_INFO"
	.align	4
        /*0000*/ 	.byte	0x02, 0x09, 0x00, 0x00, 0x02, 0x02, 0x01, 0x00, 0x02, 0x05, 0x05, 0x00, 0x03, 0x07, 0x01, 0x01
        /*0010*/ 	.byte	0x02, 0x03, 0x00, 0x00, 0x02, 0x06, 0x01, 0x00, 0x04, 0x0b, 0x08, 0x00, 0x09, 0x00, 0x00, 0x00
        /*0020*/ 	.byte	0x00, 0x00, 0x00, 0x00


//--------------------- .nv.info._Z10matrixFuncPfi --------------------------
	.section	.nv.info._Z10matrixFuncPfi,"",@"SHT_CUDA_INFO"
	.sectionflags	@""
	.align	4


	//----- nvinfo : EIATTR_CUDA_API_VERSION
	.align		4
        /*0000*/ 	.byte	0x04, 0x37
        /*0002*/ 	.short	(.L_7 - .L_6)
.L_6:
        /*0004*/ 	.word	0x00000082


	//----- nvinfo : EIATTR_KPARAM_INFO
	.align		4
.L_7:
        /*0008*/ 	.byte	0x04, 0x17
        /*000a*/ 	.short	(.L_9 - .L_8)
.L_8:
        /*000c*/ 	.word	0x00000000
        /*0010*/ 	.short	0x0001
        /*0012*/ 	.short	0x0008
        /*0014*/ 	.byte	0x00, 0xf0, 0x11, 0x00


	//----- nvinfo : EIATTR_KPARAM_INFO
	.align		4
.L_9:
        /*0018*/ 	.byte	0x04, 0x17
        /*001a*/ 	.short	(.L_11 - .L_10)
.L_10:
        /*001c*/ 	.word	0x00000000
        /*0020*/ 	.short	0x0000
        /*0022*/ 	.short	0x0000
        /*0024*/ 	.byte	0x00, 0xf5, 0x21, 0x00


	//----- nvinfo : EIATTR_SPARSE_MMA_MASK
	.align		4
.L_11:
        /*0028*/ 	.byte	0x03, 0x50
        /*002a*/ 	.short	0x0000


	//----- nvinfo : EIATTR_MAXREG_COUNT
	.align		4
        /*002c*/ 	.byte	0x03, 0x1b
        /*002e*/ 	.short	0x00ff


	//----- nvinfo : EIATTR_MERCURY_ISA_VERSION
	.align		4
        /*0030*/ 	.byte	0x03, 0x5f
        /*0032*/ 	.short	0x0101


	//----- nvinfo : EIATTR_VRC_CTA_INIT_COUNT
	.align		4
        /*0034*/ 	.byte	0x02, 0x4a
	.zero		1
	.zero		1


	//----- nvinfo : EIATTR_EXIT_INSTR_OFFSETS
	.align		4
        /*0038*/ 	.byte	0x04, 0x1c
        /*003a*/ 	.short	(.L_13 - .L_12)


	//   ....[0]....
.L_12:
        /*003c*/ 	.word	0x00000030


	//   ....[1]....
        /*0040*/ 	.word	0x00006800


	//----- nvinfo : EIATTR_CBANK_PARAM_SIZE
	.align		4
.L_13:
        /*0044*/ 	.byte	0x03, 0x19
        /*0046*/ 	.short	0x000c


	//----- nvinfo : EIATTR_PARAM_CBANK
	.align		4
        /*0048*/ 	.byte	0x04, 0x0a
        /*004a*/ 	.short	(.L_15 - .L_14)
	.align		4
.L_14:
        /*004c*/ 	.word	index@(.nv.constant0._Z10matrixFuncPfi)
        /*0050*/ 	.short	0x0380
        /*0052*/ 	.short	0x000c


	//----- nvinfo : EIATTR_SW_WAR
	.align		4
.L_15:
        /*0054*/ 	.byte	0x04, 0x36
        /*0056*/ 	.short	(.L_17 - .L_16)
.L_16:
        /*0058*/ 	.word	0x00000008
.L_17:


//--------------------- .nv.callgraph             --------------------------
	.section	.nv.callgraph,"",@"SHT_CUDA_CALLGRAPH"
	.align	4
	.sectionentsize	8
	.align		4
        /*0000*/ 	.word	0x00000000
	.align		4
        /*0004*/ 	.word	0xffffffff
	.align		4
        /*0008*/ 	.word	0x00000000
	.align		4
        /*000c*/ 	.word	0xfffffffe
	.align		4
        /*0010*/ 	.word	0x00000000
	.align		4
        /*0014*/ 	.word	0xfffffffd
	.align		4
        /*0018*/ 	.word	0x00000000
	.align		4
        /*001c*/ 	.word	0xfffffffc


//--------------------- .text._Z10matrixFuncPfi   --------------------------
	.section	.text._Z10matrixFuncPfi,"ax",@progbits
	.align	128
        .global         _Z10matrixFuncPfi
        .type           _Z10matrixFuncPfi,@function
        .size           _Z10matrixFuncPfi,(.L_x_58 - _Z10matrixFuncPfi)
        .other          _Z10matrixFuncPfi,@"STO_CUDA_ENTRY STV_DEFAULT"
_Z10matrixFuncPfi:
.text._Z10matrixFuncPfi:
[----:B------:R-:W-:Y:S08]  /*0000*/  LDC R1, c[0x0][0x37c] ;  /* 0x0000df00ff017b82 */ /* 0x000ff00000000800 */
[----:B------:R-:W0:Y:S02]  /*0010*/  LDC R0, c[0x0][0x388] ;  /* 0x0000e200ff007b82 */ /* 0x000e240000000800 */
[----:B0-----:R-:W-:-:S13]  /*0020*/  ISETP.GE.AND P0, PT, R0, 0x2, PT ;  /* 0x000000020000780c */ /* 0x001fda0003f06270 */
[----:B------:R-:W-:Y:S05]  /*0030*/  @!P0 EXIT ;  /* 0x000000000000894d */ /* 0x000fea0003800000 */
[C---:B------:R-:W-:Y:S01]  /*0040*/  IADD3 R2, PT, PT, R0.reuse, 0x7, RZ ;  /* 0x0000000700027810 */ /* 0x040fe20007ffe0ff */
[----:B------:R-:W0:Y:S01]  /*0050*/  LDCU.64 UR10, c[0x0][0x358] ;  /* 0x00006b00ff0a77ac */ /* 0x000e220008000a00 */
[C---:B------:R-:W-:Y:S02]  /*0060*/  IADD3 R7, PT, PT, R0.reuse, -0x1, RZ ;  /* 0xffffffff00077810 */ /* 0x040fe40007ffe0ff */
[----:B------:R-:W-:Y:S01]  /*0070*/  IADD3 R3, PT, PT, R0, 0x3, RZ ;  /* 0x0000000300037810 */ /* 0x000fe20007ffe0ff */
[----:B------:R-:W-:Y:S01]  /*0080*/  UMOV UR4, URZ ;  /* 0x000000ff00047c82 */ /* 0x000fe20008000000 */
[----:B------:R-:W-:Y:S02]  /*0090*/  LOP3.LUT R8, R2, 0x7, RZ, 0xc0, !PT ;  /* 0x0000000702087812 */ /* 0x000fe400078ec0ff */
[----:B------:R-:W-:Y:S02]  /*00a0*/  LOP3.LUT R9, R3, 0x3, RZ, 0xc0, !PT ;  /* 0x0000000303097812 */ /* 0x000fe400078ec0ff */
[----:B------:R-:W-:-:S02]  /*00b0*/  LOP3.LUT R6, R7, 0xfffffff8, RZ, 0xc0, !PT ;  /* 0xfffffff807067812 */ /* 0x000fc400078ec0ff */
[C---:B------:R-:W-:Y:S02]  /*00c0*/  LOP3.LUT R4, R7.reuse, 0xf, RZ, 0xc0, !PT ;  /* 0x0000000f07047812 */ /* 0x040fe400078ec0ff */
[----:B------:R-:W-:Y:S02]  /*00d0*/  LOP3.LUT R5, R7, 0xfffffff0, RZ, 0xc0, !PT ;  /* 0xfffffff007057812 */ /* 0x000fe400078ec0ff */
[----:B------:R-:W-:Y:S02]  /*00e0*/  IADD3 R0, PT, PT, R0, -0x2, RZ ;  /* 0xfffffffe00007810 */ /* 0x000fe40007ffe0ff */
[----:B------:R-:W-:Y:S02]  /*00f0*/  LOP3.LUT R2, R2, 0x3, RZ, 0xc0, !PT ;  /* 0x0000000302027812 */ /* 0x000fe400078ec0ff */
[----:B------:R-:W-:Y:S02]  /*0100*/  LOP3.LUT R3, R3, 0x1, RZ, 0xc0, !PT ;  /* 0x0000000103037812 */ /* 0x000fe400078ec0ff */
[----:B------:R-:W-:-:S02]  /*0110*/  LOP3.LUT R7, R7, 0x7, RZ, 0xc0, !PT ;  /* 0x0000000707077812 */ /* 0x000fc400078ec0ff */
[----:B------:R-:W-:Y:S02]  /*0120*/  IADD3 R8, PT, PT, R8, -0x1, RZ ;  /* 0xffffffff08087810 */ /* 0x000fe40007ffe0ff */
[----:B------:R-:W-:Y:S02]  /*0130*/  IADD3 R9, PT, PT, R9, -0x1, RZ ;  /* 0xffffffff09097810 */ /* 0x000fe40007ffe0ff */
[----:B0-----:R-:W-:-:S07]  /*0140*/  IADD3 R18, PT, PT, -R6, RZ, RZ ;  /* 0x000000ff06127210 */ /* 0x001fce0007ffe1ff */
.L_x_56:
[----:B------:R-:W-:Y:S01]  /*0150*/  ISETP.GE.U32.AND P0, PT, R0, 0xf, PT ;  /* 0x0000000f0000780c */ /* 0x000fe20003f06070 */
[----:B------:R-:W-:Y:S01]  /*0160*/  UIADD3 UR4, UPT, UPT, UR4, 0x1, URZ ;  /* 0x0000000104047890 */ /* 0x000fe2000fffe0ff */
[----:B------:R-:W-:-:S03]  /*0170*/  UMOV UR6, 0x1 ;  /* 0x0000000100067882 */ /* 0x000fc60000000000 */
[----:B------:R-:W-:-:S08]  /*0180*/  UISETP.NE.AND UP0, UPT, UR4, 0x64, UPT ;  /* 0x000000640400788c */ /* 0x000fd0000bf05270 */
[----:B0123--:R-:W-:Y:S05]  /*0190*/  @!P0 BRA `(.L_x_0) ;  /* 0x0000005c00b88947 */ /* 0x00ffea0003800000 */
[----:B------:R-:W-:-:S05]  /*01a0*/  UMOV UR6, 0x1 ;  /* 0x0000000100067882 */ /* 0x000fca0000000000 */
.L_x_49:
[----:B0-----:R-:W0:Y:S01]  /*01b0*/  LDCU UR9, c[0x0][0x388] ;  /* 0x00007100ff0977ac */ /* 0x001e220008000800 */
[----:B-1----:R-:W-:Y:S01]  /*01c0*/  HFMA2 R16, -RZ, RZ, 0, 0 ;  /* 0x00000000ff107431 */ /* 0x002fe200000001ff */
[----:B------:R-:W-:Y:S01]  /*01d0*/  MOV R20, R18 ;  /* 0x0000001200147202 */ /* 0x000fe20000000f00 */
[----:B------:R-:W-:-:S04]  /*01e0*/  UIADD3 UR5, UPT, UPT, UR6, -0x1, URZ ;  /* 0xffffffff06057890 */ /* 0x000fc8000fffe0ff */
[----:B0-----:R-:W-:Y:S02]  /*01f0*/  UIMAD UR5, UR5, UR9, URZ ;  /* 0x00000009050572a4 */ /* 0x001fe4000f8e02ff */
[----:B------:R-:W-:Y:S02]  /*0200*/  UIMAD UR8, UR6, UR9, URZ ;  /* 0x00000009060872a4 */ /* 0x000fe4000f8e02ff */
[----:B------:R-:W-:Y:S02]  /*0210*/  UIADD3 UR7, UPT, UPT, UR5, 0x1, URZ ;  /* 0x0000000105077890 */ /* 0x000fe4000fffe0ff */
[----:B------:R-:W-:Y:S02]  /*0220*/  MOV R17, UR5 ;  /* 0x0000000500117c02 */ /* 0x000fe40008000f00 */
[----:B------:R-:W-:-:S08]  /*0230*/  MOV R19, UR8 ;  /* 0x0000000800137c02 */ /* 0x000fd00008000f00 */
.L_x_1:
[----:B0-----:R-:W0:Y:S01]  /*0240*/  LDC.64 R10, c[0x0][0x380] ;  /* 0x0000e000ff0a7b82 */ /* 0x001e220000000a00 */
[----:B------:R-:W-:-:S05]  /*0250*/  IADD3 R13, PT, PT, R17, 0x1, RZ ;  /* 0x00000001110d7810 */ /* 0x000fca0007ffe0ff */
[----:B0-----:R-:W-:-:S04]  /*0260*/  IMAD.WIDE R12, R13, 0x4, R10 ;  /* 0x000000040d0c7825 */ /* 0x001fc800078e020a */
[----:B------:R-:W-:Y:S01]  /*0270*/  IMAD.WIDE.U32 R14, R19, 0x4, R10 ;  /* 0x00000004130e7825 */ /* 0x000fe200078e000a */
[----:B------:R-:W2:Y:S04]  /*0280*/  LDG.E R21, desc[UR10][R12.64] ;  /* 0x0000000a0c157981 */ /* 0x000ea8000c1e1900 */
[----:B------:R-:W2:Y:S04]  /*0290*/  LDG.E R22, desc[UR10][R14.64+0x4] ;  /* 0x0000040a0e167981 */ /* 0x000ea8000c1e1900 */
[----:B------:R-:W3:Y:S04]  /*02a0*/  LDG.E R23, desc[UR10][R14.64+0x8] ;  /* 0x0000080a0e177981 */ /* 0x000ee8000c1e1900 */
[----:B------:R-:W4:Y:S04]  /*02b0*/  LDG.E R25, desc[UR10][R14.64+0xc] ;  /* 0x00000c0a0e197981 */ /* 0x000f28000c1e1900 */
[----:B------:R-:W5:Y:S01]  /*02c0*/  LDG.E R27, desc[UR10][R14.64+0x10] ;  /* 0x0000100a0e1b7981 */ /* 0x000f62000c1e1900 */
[----:B--2---:R-:W-:-:S05]  /*02d0*/  FADD R21, R21, R22 ;  /* 0x0000001615157221 */ /* 0x004fca0000000000 */
[----:B------:R-:W-:Y:S04]  /*02e0*/  STG.E desc[UR10][R14.64], R21 ;  /* 0x000000150e007986 */ /* 0x000fe8000c10190a */
[----:B------:R-:W3:Y:S02]  /*02f0*/  LDG.E R22, desc[UR10][R12.64+0x4] ;  /* 0x0000040a0c167981 */ /* 0x000ee4000c1e1900 */
[----:B---3--:R-:W-:-:S05]  /*0300*/  FADD R23, R22, R23 ;  /* 0x0000001716177221 */ /* 0x008fca0000000000 */
[----:B------:R0:W-:Y:S04]  /*0310*/  STG.E desc[UR10][R14.64+0x4], R23 ;  /* 0x000004170e007986 */ /* 0x0001e8000c10190a */
[----:B------:R-:W4:Y:S04]  /*0320*/  LDG.E R22, desc[UR10][R12.64+0x8] ;  /* 0x0000080a0c167981 */ /* 0x000f28000c1e1900 */
[----:B0-----:R-:W2:Y:S01]  /*0330*/  LDG.E R23, desc[UR10][R14.64+0x18] ;  /* 0x0000180a0e177981 */ /* 0x001ea2000c1e1900 */
[----:B----4-:R-:W-:-:S05]  /*0340*/  FADD R25, R22, R25 ;  /* 0x0000001916197221 */ /* 0x010fca0000000000 */
[----:B------:R0:W-:Y:S04]  /*0350*/  STG.E desc[UR10][R14.64+0x8], R25 ;  /* 0x000008190e007986 */ /* 0x0001e8000c10190a */
[----:B------:R-:W5:Y:S04]  /*0360*/  LDG.E R22, desc[UR10][R12.64+0xc] ;  /* 0x00000c0a0c167981 */ /* 0x000f68000c1e1900 */
[----:B0-----:R-:W3:Y:S01]  /*0370*/  LDG.E R25, desc[UR10][R14.64+0x1c] ;  /* 0x00001c0a0e197981 */ /* 0x001ee2000c1e1900 */
[----:B-----5:R-:W-:-:S03]  /*0380*/  FADD R27, R22, R27 ;  /* 0x0000001b161b7221 */ /* 0x020fc60000000000 */
[----:B------:R-:W4:Y:S04]  /*0390*/  LDG.E R22, desc[UR10][R14.64+0x14] ;  /* 0x0000140a0e167981 */ /* 0x000f28000c1e1900 */
[----:B------:R0:W-:Y:S04]  /*03a0*/  STG.E desc[UR10][R14.64+0xc], R27 ;  /* 0x00000c1b0e007986 */ /* 0x0001e8000c10190a */
[----:B------:R-:W4:Y:S04]  /*03b0*/  LDG.E R21, desc[UR10][R12.64+0x10] ;  /* 0x0000100a0c157981 */ /* 0x000f28000c1e1900 */
[----:B0-----:R-:W5:Y:S01]  /*03c0*/  LDG.E R27, desc[UR10][R14.64+0x20] ;  /* 0x0000200a0e1b7981 */ /* 0x001f62000c1e1900 */
[----:B----4-:R-:W-:-:S05]  /*03d0*/  FADD R21, R21, R22 ;  /* 0x0000001615157221 */ /* 0x010fca0000000000 */
[----:B------:R0:W-:Y:S04]  /*03e0*/  STG.E desc[UR10][R14.64+0x10], R21 ;  /* 0x000010150e007986 */ /* 0x0001e8000c10190a */
[----:B------:R-:W2:Y:S02]  /*03f0*/  LDG.E R22, desc[UR10][R12.64+0x14] ;  /* 0x0000140a0c167981 */ /* 0x000ea4000c1e1900 */
[----:B--2---:R-:W-:-:S05]  /*0400*/  FADD R23, R22, R23 ;  /* 0x0000001716177221 */ /* 0x004fca0000000000 */
[----:B------:R0:W-:Y:S04]  /*0410*/  STG.E desc[UR10][R14.64+0x14], R23 ;  /* 0x000014170e007986 */ /* 0x0001e8000c10190a */
[----:B------:R-:W3:Y:S01]  /*0420*/  LDG.E R22, desc[UR10][R12.64+0x18] ;  /* 0x0000180a0c167981 */ /* 0x000ee2000c1e1900 */
[----:B------:R-:W-:Y:S01]  /*0430*/  IADD3 R20, PT, PT, R20, 0x8, RZ ;  /* 0x0000000814147810 */ /* 0x000fe20007ffe0ff */
[----:B---3--:R-:W-:-:S05]  /*0440*/  FADD R25, R22, R25 ;  /* 0x0000001916197221 */ /* 0x008fca0000000000 */
[----:B------:R0:W-:Y:S04]  /*0450*/  STG.E desc[UR10][R14.64+0x18], R25 ;  /* 0x000018190e007986 */ /* 0x0001e8000c10190a */
[----:B------:R-:W5:Y:S01]  /*0460*/  LDG.E R22, desc[UR10][R12.64+0x1c] ;  /* 0x00001c0a0c167981 */ /* 0x000f62000c1e1900 */
[----:B------:R-:W-:Y:S01]  /*0470*/  ISETP.NE.AND P0, PT, R20, RZ, PT ;  /* 0x000000ff1400720c */ /* 0x000fe20003f05270 */
[----:B------:R-:W-:Y:S01]  /*0480*/  VIADD R17, R17, 0x8 ;  /* 0x0000000811117836 */ /* 0x000fe20000000000 */
[----:B------:R-:W-:Y:S02]  /*0490*/  IADD3 R16, PT, PT, R16, 0x8, RZ ;  /* 0x0000000810107810 */ /* 0x000fe40007ffe0ff */
[----:B------:R-:W-:Y:S01]  /*04a0*/  IADD3 R19, PT, PT, R19, 0x8, RZ ;  /* 0x0000000813137810 */ /* 0x000fe20007ffe0ff */
[----:B-----5:R-:W-:-:S05]  /*04b0*/  FADD R27, R22, R27 ;  /* 0x0000001b161b7221 */ /* 0x020fca0000000000 */
[----:B------:R0:W-:Y:S03]  /*04c0*/  STG.E desc[UR10][R14.64+0x1c], R27 ;  /* 0x00001c1b0e007986 */ /* 0x0001e6000c10190a */
[----:B------:R-:W-:Y:S05]  /*04d0*/  @P0 BRA `(.L_x_1) ;  /* 0xfffffffc00580947 */ /* 0x000fea000383ffff */
[----:B------:R-:W-:-:S13]  /*04e0*/  ISETP.NE.AND P0, PT, R7, RZ, PT ;  /* 0x000000ff0700720c */ /* 0x000fda0003f05270 */
[----:B------:R-:W-:Y:S05]  /*04f0*/  @!P0 BRA `(.L_x_2) ;  /* 0x0000000000c88947 */ /* 0x000fea0003800000 */
[----:B------:R-:W-:Y:S02]  /*0500*/  ISETP.GE.U32.AND P1, PT, R8, 0x3, PT ;  /* 0x000000030800780c */ /* 0x000fe40003f26070 */
[----:B------:R-:W-:Y:S02]  /*0510*/  ISETP.NE.AND P2, PT, R2, RZ, PT ;  /* 0x000000ff0200720c */ /* 0x000fe40003f45270 */
[----:B------:R-:W-:-:S09]  /*0520*/  MOV R19, R6 ;  /* 0x0000000600137202 */ /* 0x000fd20000000f00 */
[----:B------:R-:W-:Y:S05]  /*0530*/  @!P1 BRA `(.L_x_3) ;  /* 0x0000000000449947 */ /* 0x000fea0003800000 */
[----:B------:R-:W2:Y:S04]  /*0540*/  LDG.E R17, desc[UR10][R12.64+0x20] ;  /* 0x0000200a0c117981 */ /* 0x000ea8000c1e1900 */
[----:B------:R-:W2:Y:S02]  /*0550*/  LDG.E R20, desc[UR10][R14.64+0x24] ;  /* 0x0000240a0e147981 */ /* 0x000ea4000c1e1900 */
[----:B--2---:R-:W-:Y:S02]  /*0560*/  FADD R17, R17, R20 ;  /* 0x0000001411117221 */ /* 0x004fe40000000000 */
[----:B------:R-:W0:Y:S04]  /*0570*/  LDG.E R20, desc[UR10][R14.64+0x28] ;  /* 0x0000280a0e147981 */ /* 0x000e28000c1e1900 */
[----:B------:R1:W-:Y:S04]  /*0580*/  STG.E desc[UR10][R14.64+0x20], R17 ;  /* 0x000020110e007986 */ /* 0x0003e8000c10190a */
[----:B------:R-:W0:Y:S02]  /*0590*/  LDG.E R19, desc[UR10][R12.64+0x24] ;  /* 0x0000240a0c137981 */ /* 0x000e24000c1e1900 */
[----:B0-----:R-:W-:-:S02]  /*05a0*/  FADD R21, R19, R20 ;  /* 0x0000001413157221 */ /* 0x001fc40000000000 */
[----:B------:R-:W2:Y:S04]  /*05b0*/  LDG.E R20, desc[UR10][R14.64+0x2c] ;  /* 0x00002c0a0e147981 */ /* 0x000ea8000c1e1900 */
[----:B------:R1:W-:Y:S04]  /*05c0*/  STG.E desc[UR10][R14.64+0x24], R21 ;  /* 0x000024150e007986 */ /* 0x0003e8000c10190a */
[----:B------:R-:W2:Y:S02]  /*05d0*/  LDG.E R19, desc[UR10][R12.64+0x28] ;  /* 0x0000280a0c137981 */ /* 0x000ea4000c1e1900 */
[----:B--2---:R-:W-:-:S02]  /*05e0*/  FADD R23, R19, R20 ;  /* 0x0000001413177221 */ /* 0x004fc40000000000 */
[----:B------:R-:W2:Y:S04]  /*05f0*/  LDG.E R20, desc[UR10][R14.64+0x30] ;  /* 0x0000300a0e147981 */ /* 0x000ea8000c1e1900 */
[----:B------:R1:W-:Y:S04]  /*0600*/  STG.E desc[UR10][R14.64+0x28], R23 ;  /* 0x000028170e007986 */ /* 0x0003e8000c10190a */
[----:B------:R-:W2:Y:S02]  /*0610*/  LDG.E R19, desc[UR10][R12.64+0x2c] ;  /* 0x00002c0a0c137981 */ /* 0x000ea4000c1e1900 */
[----:B--2---:R-:W-:Y:S01]  /*0620*/  FADD R25, R19, R20 ;  /* 0x0000001413197221 */ /* 0x004fe20000000000 */
[----:B------:R-:W-:-:S04]  /*0630*/  IADD3 R19, PT, PT, R16, 0x4, RZ ;  /* 0x0000000410137810 */ /* 0x000fc80007ffe0ff */
[----:B------:R1:W-:Y:S03]  /*0640*/  STG.E desc[UR10][R14.64+0x2c], R25 ;  /* 0x00002c190e007986 */ /* 0x0003e6000c10190a */
.L_x_3:
[----:B------:R-:W-:Y:S05]  /*0650*/  @!P2 BRA `(.L_x_2) ;  /* 0x000000000070a947 */ /* 0x000fea0003800000 */
[----:B------:R-:W-:-:S13]  /*0660*/  ISETP.NE.AND P1, PT, R9, RZ, PT ;  /* 0x000000ff0900720c */ /* 0x000fda0003f25270 */
[C---:B-1----:R-:W-:Y:S01]  /*0670*/  @P1 IADD3 R17, PT, PT, R19.reuse, UR7, RZ ;  /* 0x0000000713111c10 */ /* 0x042fe2000fffe0ff */
[----:B0-----:R-:W0:Y:S01]  /*0680*/  @P1 LDC.64 R14, c[0x0][0x380] ;  /* 0x0000e000ff0e1b82 */ /* 0x001e220000000a00 */
[----:B------:R-:W-:-:S03]  /*0690*/  @P1 IADD3 R13, PT, PT, R19, UR8, RZ ;  /* 0x00000008130d1c10 */ /* 0x000fc6000fffe0ff */
[----:B------:R-:W-:-:S04]  /*06a0*/  @P1 IMAD.WIDE R16, R17, 0x4, R10 ;  /* 0x0000000411101825 */ /* 0x000fc800078e020a */
[----:B------:R-:W-:Y:S01]  /*06b0*/  @P1 IMAD.WIDE.U32 R12, R13, 0x4, R10 ;  /* 0x000000040d0c1825 */ /* 0x000fe200078e000a */
[----:B------:R-:W2:Y:S04]  /*06c0*/  @P1 LDG.E R20, desc[UR10][R16.64] ;  /* 0x0000000a10141981 */ /* 0x000ea8000c1e1900 */
[----:B------:R-:W2:Y:S01]  /*06d0*/  @P1 LDG.E R21, desc[UR10][R12.64+0x4] ;  /* 0x0000040a0c151981 */ /* 0x000ea2000c1e1900 */
[----:B------:R-:W-:-:S04]  /*06e0*/  @P1 IADD3 R22, P2, PT, R19, UR8, RZ ;  /* 0x0000000813161c10 */ /* 0x000fc8000ff5e0ff */
[----:B------:R-:W-:Y:S02]  /*06f0*/  @P1 IADD3.X R23, PT, PT, RZ, RZ, RZ, P2, !PT ;  /* 0x000000ffff171210 */ /* 0x000fe400017fe4ff */
[----:B0-----:R-:W-:-:S04]  /*0700*/  @P1 LEA R14, P2, R22, R14, 0x2 ;  /* 0x0000000e160e1211 */ /* 0x001fc800078410ff */
[----:B------:R-:W-:Y:S01]  /*0710*/  @P1 LEA.HI.X R15, R22, R15, R23, 0x2, P2 ;  /* 0x0000000f160f1211 */ /* 0x000fe200010f1417 */
[----:B--2---:R-:W-:-:S05]  /*0720*/  @P1 FADD R25, R20, R21 ;  /* 0x0000001514191221 */ /* 0x004fca0000000000 */
[----:B------:R0:W-:Y:S04]  /*0730*/  @P1 STG.E desc[UR10][R12.64], R25 ;  /* 0x000000190c001986 */ /* 0x0001e8000c10190a */
[----:B------:R-:W2:Y:S04]  /*0740*/  @P1 LDG.E R20, desc[UR10][R16.64+0x4] ;  /* 0x0000040a10141981 */ /* 0x000ea8000c1e1900 */
[----:B------:R-:W2:Y:S01]  /*0750*/  @P1 LDG.E R21, desc[UR10][R14.64+0x8] ;  /* 0x0000080a0e151981 */ /* 0x000ea2000c1e1900 */
[----:B------:R-:W-:Y:S02]  /*0760*/  ISETP.NE.AND P2, PT, R3, RZ, PT ;  /* 0x000000ff0300720c */ /* 0x000fe40003f45270 */
[----:B------:R-:W-:-:S11]  /*0770*/  @P1 IADD3 R19, PT, PT, R19, 0x2, RZ ;  /* 0x0000000213131810 */ /* 0x000fd60007ffe0ff */
[C---:B------:R-:W-:Y:S02]  /*0780*/  @P2 IADD3 R23, PT, PT, R19.reuse, UR7, RZ ;  /* 0x0000000713172c10 */ /* 0x040fe4000fffe0ff */
[----:B------:R-:W-:Y:S01]  /*0790*/  @P2 IADD3 R27, PT, PT, R19, UR8, RZ ;  /* 0x00000008131b2c10 */ /* 0x000fe2000fffe0ff */
[----:B--2---:R-:W-:Y:S02]  /*07a0*/  @P1 FADD R19, R20, R21 ;  /* 0x0000001514131221 */ /* 0x004fe40000000000 */
[----:B------:R-:W-:-:S04]  /*07b0*/  @P2 IMAD.WIDE R20, R23, 0x4, R10 ;  /* 0x0000000417142825 */ /* 0x000fc800078e020a */
[----:B------:R-:W-:Y:S01]  /*07c0*/  @P2 IMAD.WIDE.U32 R22, R27, 0x4, R10 ;  /* 0x000000041b162825 */ /* 0x000fe200078e000a */
[----:B------:R2:W-:Y:S04]  /*07d0*/  @P1 STG.E desc[UR10][R14.64+0x4], R19 ;  /* 0x000004130e001986 */ /* 0x0005e8000c10190a */
[----:B------:R-:W3:Y:S04]  /*07e0*/  @P2 LDG.E R20, desc[UR10][R20.64] ;  /* 0x0000000a14142981 */ /* 0x000ee8000c1e1900 */
[----:B0-----:R-:W3:Y:S02]  /*07f0*/  @P2 LDG.E R13, desc[UR10][R22.64+0x4] ;  /* 0x0000040a160d2981 */ /* 0x001ee4000c1e1900 */
[----:B---3--:R-:W-:-:S05]  /*0800*/  @P2 FADD R13, R20, R13 ;  /* 0x0000000d140d2221 */ /* 0x008fca0000000000 */
[----:B------:R2:W-:Y:S02]  /*0810*/  @P2 STG.E desc[UR10][R22.64], R13 ;  /* 0x0000000d16002986 */ /* 0x0005e4000c10190a */
.L_x_2:
[----:B-1----:R-:W-:Y:S01]  /*0820*/  HFMA2 R17, -RZ, RZ, 0, 0 ;  /* 0x00000000ff117431 */ /* 0x002fe200000001ff */
[----:B------:R-:W-:Y:S02]  /*0830*/  UIADD3 UR7, UPT, UPT, UR7, UR9, URZ ;  /* 0x0000000907077290 */ /* 0x000fe4000fffe0ff */
[----:B------:R-:W-:-:S12]  /*0840*/  UIADD3 UR8, UPT, UPT, UR8, UR9, URZ ;  /* 0x0000000908087290 */ /* 0x000fd8000fffe0ff */
.L_x_4:
[C---:B0-2---:R-:W-:Y:S02]  /*0850*/  IADD3 R15, PT, PT, R17.reuse, UR7, RZ ;  /* 0x00000007110f7c10 */ /* 0x045fe4000fffe0ff */
[----:B------:R-:W-:-:S03]  /*0860*/  IADD3 R13, PT, PT, R17, UR8, RZ ;  /* 0x00000008110d7c10 */ /* 0x000fc6000fffe0ff */
[----:B------:R-:W-:-:S04]  /*0870*/  IMAD.WIDE R14, R15, 0x4, R10 ;  /* 0x000000040f0e7825 */ /* 0x000fc800078e020a */
[----:B------:R-:W-:Y:S01]  /*0880*/  IMAD.WIDE.U32 R12, R13, 0x4, R10 ;  /* 0x000000040d0c7825 */ /* 0x000fe200078e000a */
[----:B------:R-:W2:Y:S04]  /*0890*/  LDG.E R16, desc[UR10][R14.64] ;  /* 0x0000000a0e107981 */ /* 0x000ea8000c1e1900 */
[----:B------:R-:W2:Y:S04]  /*08a0*/  LDG.E R19, desc[UR10][R12.64+0x4] ;  /* 0x0000040a0c137981 */ /* 0x000ea8000c1e1900 */
[----:B------:R-:W3:Y:S04]  /*08b0*/  LDG.E R21, desc[UR10][R12.64+0x8] ;  /* 0x0000080a0c157981 */ /* 0x000ee8000c1e1900 */
[----:B------:R-:W4:Y:S04]  /*08c0*/  LDG.E R23, desc[UR10][R12.64+0xc] ;  /* 0x00000c0a0c177981 */ /* 0x000f28000c1e1900 */
[----:B------:R-:W5:Y:S01]  /*08d0*/  LDG.E R25, desc[UR10][R12.64+0x10] ;  /* 0x0000100a0c197981 */ /* 0x000f62000c1e1900 */
[----:B--2---:R-:W-:-:S05]  /*08e0*/  FADD R19, R16, R19 ;  /* 0x0000001310137221 */ /* 0x004fca0000000000 */
[----:B------:R0:W-:Y:S04]  /*08f0*/  STG.E desc[UR10][R12.64], R19 ;  /* 0x000000130c007986 */ /* 0x0001e8000c10190a */
[----:B------:R-:W3:Y:S04]  /*0900*/  LDG.E R16, desc[UR10][R14.64+0x4] ;  /* 0x0000040a0e107981 */ /* 0x000ee8000c1e1900 */
[----:B0-----:R-:W2:Y:S01]  /*0910*/  LDG.E R19, desc[UR10][R12.64+0x14] ;  /* 0x0000140a0c137981 */ /* 0x001ea2000c1e1900 */
[----:B---3--:R-:W-:-:S05]  /*0920*/  FADD R21, R16, R21 ;  /* 0x0000001510157221 */ /* 0x008fca0000000000 */
[----:B------:R0:W-:Y:S04]  /*0930*/  STG.E desc[UR10][R12.64+0x4], R21 ;  /* 0x000004150c007986 */ /* 0x0001e8000c10190a */
[----:B------:R-:W4:Y:S04]  /*0940*/  LDG.E R16, desc[UR10][R14.64+0x8] ;  /* 0x0000080a0e107981 */ /* 0x000f28000c1e1900 */
[----:B0-----:R-:W3:Y:S01]  /*0950*/  LDG.E R21, desc[UR10][R12.64+0x18] ;  /* 0x0000180a0c157981 */ /* 0x001ee2000c1e1900 */
[----:B----4-:R-:W-:-:S05]  /*0960*/  FADD R23, R16, R23 ;  /* 0x0000001710177221 */ /* 0x010fca0000000000 */
[----:B------:R0:W-:Y:S04]  /*0970*/  STG.E desc[UR10][R12.64+0x8], R23 ;  /* 0x000008170c007986 */ /* 0x0001e8000c10190a */
[----:B------:R-:W5:Y:S04]  /*0980*/  LDG.E R16, desc[UR10][R14.64+0xc] ;  /* 0x00000c0a0e107981 */ /* 0x000f68000c1e1900 */
[----:B0-----:R-:W4:Y:S01]  /*0990*/  LDG.E R23, desc[UR10][R12.64+0x1c] ;  /* 0x00001c0a0c177981 */ /* 0x001f22000c1e1900 */
[----:B-----5:R-:W-:-:S05]  /*09a0*/  FADD R25, R16, R25 ;  /* 0x0000001910197221 */ /* 0x020fca0000000000 */
[----:B------:R0:W-:Y:S04]  /*09b0*/  STG.E desc[UR10][R12.64+0xc], R25 ;  /* 0x00000c190c007986 */ /* 0x0001e8000c10190a */
[----:B------:R-:W2:Y:S04]  /*09c0*/  LDG.E R16, desc[UR10][R14.64+0x10] ;  /* 0x0000100a0e107981 */ /* 0x000ea8000c1e1900 */
[----:B0-----:R-:W5:Y:S01]  /*09d0*/  LDG.E R25, desc[UR10][R12.64+0x20] ;  /* 0x0000200a0c197981 */ /* 0x001f62000c1e1900 */
[----:B--2---:R-:W-:-:S05]  /*09e0*/  FADD R19, R16, R19 ;  /* 0x0000001310137221 */ /* 0x004fca0000000000 */
[----:B------:R1:W-:Y:S04]  /*09f0*/  STG.E desc[UR10][R12.64+0x10], R19 ;  /* 0x000010130c007986 */ /* 0x0003e8000c10190a */
[----:B------:R-:W3:Y:S02]  /*0a00*/  LDG.E R16, desc[UR10][R14.64+0x14] ;  /* 0x0000140a0e107981 */ /* 0x000ee4000c1e1900 */
[----:B---3--:R-:W-:-:S05]  /*0a10*/  FADD R21, R16, R21 ;  /* 0x0000001510157221 */ /* 0x008fca0000000000 */
[----:B------:R1:W-:Y:S04]  /*0a20*/  STG.E desc[UR10][R12.64+0x14], R21 ;  /* 0x000014150c007986 */ /* 0x0003e8000c10190a */
[----:B------:R-:W4:Y:S02]  /*0a30*/  LDG.E R16, desc[UR10][R14.64+0x18] ;  /* 0x0000180a0e107981 */ /* 0x000f24000c1e1900 */
[----:B----4-:R-:W-:-:S05]  /*0a40*/  FADD R23, R16, R23 ;  /* 0x0000001710177221 */ /* 0x010fca0000000000 */
[----:B------:R1:W-:Y:S04]  /*0a50*/  STG.E desc[UR10][R12.64+0x18], R23 ;  /* 0x000018170c007986 */ /* 0x0003e8000c10190a */
[----:B------:R-:W5:Y:S02]  /*0a60*/  LDG.E R16, desc[UR10][R14.64+0x1c] ;  /* 0x00001c0a0e107981 */ /* 0x000f64000c1e1900 */
[----:B-----5:R-:W-:Y:S01]  /*0a70*/  FADD R25, R16, R25 ;  /* 0x0000001910197221 */ /* 0x020fe20000000000 */
[----:B------:R-:W-:Y:S01]  /*0a80*/  MOV R16, R17 ;  /* 0x0000001100107202 */ /* 0x000fe20000000f00 */
[----:B------:R-:W-:-:S05]  /*0a90*/  VIADD R17, R17, 0x8 ;  /* 0x0000000811117836 */ /* 0x000fca0000000000 */
[----:B------:R-:W-:Y:S01]  /*0aa0*/  ISETP.NE.AND P1, PT, R17, R6, PT ;  /* 0x000000061100720c */ /* 0x000fe20003f25270 */
[----:B------:R1:W-:-:S12]  /*0ab0*/  STG.E desc[UR10][R12.64+0x1c], R25 ;  /* 0x00001c190c007986 */ /* 0x0003d8000c10190a */
[----:B-1----:R-:W-:Y:S05]  /*0ac0*/  @P1 BRA `(.L_x_4) ;  /* 0xfffffffc00601947 */ /* 0x002fea000383ffff */
        /* <DEDUP_REMOVED lines=8> */
[----:B------:R-:W2:Y:S04]  /*0b50*/  LDG.E R20, desc[UR10][R12.64+0x28] ;  /* 0x0000280a0c147981 */ /* 0x000ea8000c1e1900 */
[----:B------:R0:W-:Y:S04]  /*0b60*/  STG.E desc[UR10][R12.64+0x20], R17 ;  /* 0x000020110c007986 */ /* 0x0001e8000c10190a */
[----:B------:R-:W2:Y:S02]  /*0b70*/  LDG.E R19, desc[UR10][R14.64+0x24] ;  /* 0x0000240a0e137981 */ /* 0x000ea4000c1e1900 */
[----:B--2---:R-:W-:-:S02]  /*0b80*/  FADD R21, R19, R20 ;  /* 0x0000001413157221 */ /* 0x004fc40000000000 */
        /* <DEDUP_REMOVED lines=10> */
.L_x_6:
[----:B------:R-:W-:Y:S05]  /*0c30*/  @!P2 BRA `(.L_x_5) ;  /* 0x000000000070a947 */ /* 0x000fea0003800000 */
[----:B------:R-:W-:-:S13]  /*0c40*/  ISETP.NE.AND P1, PT, R9, RZ, PT ;  /* 0x000000ff0900720c */ /* 0x000fda0003f25270 */
[C---:B0-----:R-:W-:Y:S01]  /*0c50*/  @P1 IADD3 R17, PT, PT, R19.reuse, UR7, RZ ;  /* 0x0000000713111c10 */ /* 0x041fe2000fffe0ff */
[----:B------:R-:W0:Y:S01]  /*0c60*/  @P1 LDC.64 R14, c[0x0][0x380] ;  /* 0x0000e000ff0e1b82 */ /* 0x000e220000000a00 */
        /* <DEDUP_REMOVED lines=21> */
[----:B------:R-:W2:Y:S04]  /*0dc0*/  @P2 LDG.E R20, desc[UR10][R20.64] ;  /* 0x0000000a14142981 */ /* 0x000ea8000c1e1900 */
[----:B0-----:R-:W2:Y:S02]  /*0dd0*/  @P2 LDG.E R13, desc[UR10][R22.64+0x4] ;  /* 0x0000040a160d2981 */ /* 0x001ea4000c1e1900 */
[----:B--2---:R-:W-:-:S05]  /*0de0*/  @P2 FADD R13, R20, R13 ;  /* 0x0000000d140d2221 */ /* 0x004fca0000000000 */
[----:B------:R1:W-:Y:S02]  /*0df0*/  @P2 STG.E desc[UR10][R22.64], R13 ;  /* 0x0000000d16002986 */ /* 0x0003e4000c10190a */
.L_x_5:
[----:B0-----:R-:W-:Y:S01]  /*0e00*/  HFMA2 R17, -RZ, RZ, 0, 0 ;  /* 0x00000000ff117431 */ /* 0x001fe200000001ff */
[----:B------:R-:W-:Y:S02]  /*0e10*/  UIADD3 UR7, UPT, UPT, UR7, UR9, URZ ;  /* 0x0000000907077290 */ /* 0x000fe4000fffe0ff */
[----:B------:R-:W-:-:S12]  /*0e20*/  UIADD3 UR8, UPT, UPT, UR8, UR9, URZ ;  /* 0x0000000908087290 */ /* 0x000fd8000fffe0ff */
.L_x_7:
[C---:B-1----:R-:W-:Y:S02]  /*0e30*/  IADD3 R15, PT, PT, R17.reuse, UR7, RZ ;  /* 0x00000007110f7c10 */ /* 0x042fe4000fffe0ff */
        /* <DEDUP_REMOVED lines=34> */
[----:B------:R-:W-:Y:S02]  /*1060*/  MOV R16, R17 ;  /* 0x0000001100107202 */ /* 0x000fe40000000f00 */
[----:B------:R-:W-:-:S04]  /*1070*/  IADD3 R17, PT, PT, R17, 0x8, RZ ;  /* 0x0000000811117810 */ /* 0x000fc80007ffe0ff */
[----:B------:R-:W-:Y:S01]  /*1080*/  ISETP.NE.AND P1, PT, R17, R6, PT ;  /* 0x000000061100720c */ /* 0x000fe20003f25270 */
[----:B------:R0:W-:-:S12]  /*1090*/  STG.E desc[UR10][R12.64+0x1c], R25 ;  /* 0x00001c190c007986 */ /* 0x0001d8000c10190a */
[----:B0-----:R-:W-:Y:S05]  /*10a0*/  @P1 BRA `(.L_x_7) ;  /* 0xfffffffc00601947 */ /* 0x001fea000383ffff */
[----:B------:R-:W-:Y:S05]  /*10b0*/  @!P0 BRA `(.L_x_8) ;  /* 0x0000000000c88947 */ /* 0x000fea0003800000 */
[----:B------:R-:W-:Y:S01]  /*10c0*/  ISETP.GE.U32.AND P1, PT, R8, 0x3, PT ;  /* 0x000000030800780c */ /* 0x000fe20003f26070 */
[----:B------:R-:W-:Y:S01]  /*10d0*/  IMAD.MOV.U32 R19, RZ, RZ, R6 ;  /* 0x000000ffff137224 */ /* 0x000fe200078e0006 */
[----:B------:R-:W-:-:S11]  /*10e0*/  ISETP.NE.AND P2, PT, R2, RZ, PT ;  /* 0x000000ff0200720c */ /* 0x000fd60003f45270 */
        /* <DEDUP_REMOVED lines=18> */
.L_x_9:
        /* <DEDUP_REMOVED lines=29> */
.L_x_8:
[----:B0-----:R-:W-:Y:S01]  /*13e0*/  MOV R17, RZ ;  /* 0x000000ff00117202 */ /* 0x001fe20000000f00 */
[----:B------:R-:W-:Y:S02]  /*13f0*/  UIADD3 UR7, UPT, UPT, UR7, UR9, URZ ;  /* 0x0000000907077290 */ /* 0x000fe4000fffe0ff */
[----:B------:R-:W-:-:S12]  /*1400*/  UIADD3 UR8, UPT, UPT, UR8, UR9, URZ ;  /* 0x0000000908087290 */ /* 0x000fd8000fffe0ff */
.L_x_10:
        /* <DEDUP_REMOVED lines=60> */
[----:B------:R-:W-:-:S04]  /*17d0*/  VIADD R19, R16, 0xc ;  /* 0x0000000c10137836 */ /* 0x000fc80000000000 */
[----:B------:R0:W-:Y:S03]  /*17e0*/  STG.E desc[UR10][R12.64+0x2c], R25 ;  /* 0x00002c190c007986 */ /* 0x0001e6000c10190a */
.L_x_12:
        /* <DEDUP_REMOVED lines=29> */
.L_x_11:
[----:B0-----:R-:W-:Y:S01]  /*19c0*/  HFMA2 R17, -RZ, RZ, 0, 0 ;  /* 0x00000000ff117431 */ /* 0x001fe200000001ff */
[----:B------:R-:W-:Y:S02]  /*19d0*/  UIADD3 UR7, UPT, UPT, UR7, UR9, URZ ;  /* 0x0000000907077290 */ /* 0x000fe4000fffe0ff */
[----:B------:R-:W-:-:S12]  /*19e0*/  UIADD3 UR8, UPT, UPT, UR8, UR9, URZ ;  /* 0x0000000908087290 */ /* 0x000fd8000fffe0ff */
.L_x_13:
        /* <DEDUP_REMOVED lines=62> */
.L_x_15:
[----:B------:R-:W-:Y:S05]  /*1dd0*/  @!P2 BRA `(.L_x_14) ;  /* 0x000000000070a947 */ /* 0x000fea0003800000 */
[----:B------:R-:W-:-:S13]  /*1de0*/  ISETP.NE.AND P1, PT, R9, RZ, PT ;  /* 0x000000ff0900720c */ /* 0x000fda0003f25270 */
[C---:B0-----:R-:W-:Y:S01]  /*1df0*/  @P1 IADD3 R13, PT, PT, R19.reuse, UR8, RZ ;  /* 0x00000008130d1c10 */ /* 0x041fe2000fffe0ff */
[----:B------:R-:W-:Y:S01]  /*1e00*/  @P1 VIADD R17, R19, UR7 ;  /* 0x0000000713111c36 */ /* 0x000fe20008000000 */
[----:B------:R-:W0:Y:S03]  /*1e10*/  @P1 LDC.64 R14, c[0x0][0x380] ;  /* 0x0000e000ff0e1b82 */ /* 0x000e260000000a00 */
        /* <DEDUP_REMOVED lines=24> */
.L_x_14:
[----:B0-----:R-:W-:Y:S01]  /*1fa0*/  HFMA2 R17, -RZ, RZ, 0, 0 ;  /* 0x00000000ff117431 */ /* 0x001fe200000001ff */
[----:B------:R-:W-:Y:S02]  /*1fb0*/  UIADD3 UR7, UPT, UPT, UR7, UR9, URZ ;  /* 0x0000000907077290 */ /* 0x000fe4000fffe0ff */
[----:B------:R-:W-:-:S12]  /*1fc0*/  UIADD3 UR8, UPT, UPT, UR8, UR9, URZ ;  /* 0x0000000908087290 */ /* 0x000fd8000fffe0ff */
.L_x_16:
        /* <DEDUP_REMOVED lines=62> */
.L_x_18:
        /* <DEDUP_REMOVED lines=9> */
[----:B------:R-:W-:-:S05]  /*2440*/  @P1 IADD3 R22, P2, PT, R19, UR8, RZ ;  /* 0x0000000813161c10 */ /* 0x000fca000ff5e0ff */
[----:B------:R-:W-:Y:S01]  /*2450*/  @P1 IMAD.X R23, RZ, RZ, RZ, P2 ;  /* 0x000000ffff171224 */ /* 0x000fe200010e06ff */
        /* <DEDUP_REMOVED lines=18> */
.L_x_17:
[----:B0-----:R-:W-:Y:S01]  /*2580*/  HFMA2 R17, -RZ, RZ, 0, 0 ;  /* 0x00000000ff117431 */ /* 0x001fe200000001ff */
[----:B------:R-:W-:Y:S02]  /*2590*/  UIADD3 UR7, UPT, UPT, UR7, UR9, URZ ;  /* 0x0000000907077290 */ /* 0x000fe4000fffe0ff */
[----:B------:R-:W-:-:S12]  /*25a0*/  UIADD3 UR8, UPT, UPT, UR8, UR9, URZ ;  /* 0x0000000908087290 */ /* 0x000fd8000fffe0ff */
.L_x_19:
        /* <DEDUP_REMOVED lines=62> */
.L_x_21:
        /* <DEDUP_REMOVED lines=19> */
[C---:B------:R-:W-:Y:S01]  /*2ac0*/  @P2 VIADD R23, R19.reuse, UR7 ;  /* 0x0000000713172c36 */ /* 0x040fe20008000000 */
        /* <DEDUP_REMOVED lines=9> */
.L_x_20:
[----:B0-----:R-:W-:Y:S01]  /*2b60*/  HFMA2 R17, -RZ, RZ, 0, 0 ;  /* 0x00000000ff117431 */ /* 0x001fe200000001ff */
[----:B------:R-:W-:Y:S02]  /*2b70*/  UIADD3 UR7, UPT, UPT, UR7, UR9, URZ ;  /* 0x0000000907077290 */ /* 0x000fe4000fffe0ff */
[----:B------:R-:W-:-:S12]  /*2b80*/  UIADD3 UR8, UPT, UPT, UR8, UR9, URZ ;  /* 0x0000000908087290 */ /* 0x000fd8000fffe0ff */
.L_x_22:
        /* <DEDUP_REMOVED lines=62> */
.L_x_24:
        /* <DEDUP_REMOVED lines=29> */
.L_x_23:
[----:B0-----:R-:W-:Y:S01]  /*3140*/  IMAD.MOV.U32 R17, RZ, RZ, RZ ;  /* 0x000000ffff117224 */ /* 0x001fe200078e00ff */
[----:B------:R-:W-:Y:S02]  /*3150*/  UIADD3 UR7, UPT, UPT, UR7, UR9, URZ ;  /* 0x0000000907077290 */ /* 0x000fe4000fffe0ff */
[----:B------:R-:W-:-:S12]  /*3160*/  UIADD3 UR8, UPT, UPT, UR8, UR9, URZ ;  /* 0x0000000908087290 */ /* 0x000fd8000fffe0ff */
.L_x_25:
        /* <DEDUP_REMOVED lines=62> */
.L_x_27:
        /* <DEDUP_REMOVED lines=29> */
.L_x_26:
[----:B0-----:R-:W-:Y:S01]  /*3720*/  HFMA2 R17, -RZ, RZ, 0, 0 ;  /* 0x00000000ff117431 */ /* 0x001fe200000001ff */
[----:B------:R-:W-:Y:S02]  /*3730*/  UIADD3 UR7, UPT, UPT, UR7, UR9, URZ ;  /* 0x0000000907077290 */ /* 0x000fe4000fffe0ff */
[----:B------:R-:W-:-:S12]  /*3740*/  UIADD3 UR8, UPT, UPT, UR8, UR9, URZ ;  /* 0x0000000908087290 */ /* 0x000fd8000fffe0ff */
.L_x_28:
[C---:B-1----:R-:W-:Y:S01]  /*3750*/  IADD3 R15, PT, PT, R17.reuse, UR7, RZ ;  /* 0x00000007110f7c10 */ /* 0x042fe2000fffe0ff */
[----:B------:R-:W-:-:S04]  /*3760*/  VIADD R13, R17, UR8 ;  /* 0x00000008110d7c36 */ /* 0x000fc80008000000 */
        /* <DEDUP_REMOVED lines=60> */
.L_x_30:
        /* <DEDUP_REMOVED lines=29> */
.L_x_29:
[----:B0-----:R-:W-:Y:S01]  /*3d00*/  HFMA2 R17, -RZ, RZ, 0, 0 ;  /* 0x00000000ff117431 */ /* 0x001fe200000001ff */
[----:B------:R-:W-:Y:S02]  /*3d10*/  UIADD3 UR7, UPT, UPT, UR7, UR9, URZ ;  /* 0x0000000907077290 */ /* 0x000fe4000fffe0ff */
[----:B------:R-:W-:-:S12]  /*3d20*/  UIADD3 UR8, UPT, UPT, UR8, UR9, URZ ;  /* 0x0000000908087290 */ /* 0x000fd8000fffe0ff */
.L_x_31:
        /* <DEDUP_REMOVED lines=62> */
.L_x_33:
        /* <DEDUP_REMOVED lines=29> */
.L_x_32:
[----:B0-----:R-:W-:Y:S01]  /*42e0*/  HFMA2 R17, -RZ, RZ, 0, 0 ;  /* 0x00000000ff117431 */ /* 0x001fe200000001ff */
[----:B------:R-:W-:Y:S02]  /*42f0*/  UIADD3 UR7, UPT, UPT, UR7, UR9, URZ ;  /* 0x0000000907077290 */ /* 0x000fe4000fffe0ff */
[----:B------:R-:W-:-:S12]  /*4300*/  UIADD3 UR8, UPT, UPT, UR8, UR9, URZ ;  /* 0x0000000908087290 */ /* 0x000fd8000fffe0ff */
.L_x_34:
        /* <DEDUP_REMOVED lines=62> */
.L_x_36:
        /* <DEDUP_REMOVED lines=29> */
.L_x_35:
[----:B0-----:R-:W-:Y:S01]  /*48c0*/  HFMA2 R17, -RZ, RZ, 0, 0 ;  /* 0x00000000ff117431 */ /* 0x001fe200000001ff */
[----:B------:R-:W-:Y:S02]  /*48d0*/  UIADD3 UR7, UPT, UPT, UR7, UR9, URZ ;  /* 0x0000000907077290 */ /* 0x000fe4000fffe0ff */
[----:B------:R-:W-:-:S12]  /*48e0*/  UIADD3 UR8, UPT, UPT, UR8, UR9, URZ ;  /* 0x0000000908087290 */ /* 0x000fd8000fffe0ff */
.L_x_37:
        /* <DEDUP_REMOVED lines=62> */
.L_x_39:
        /* <DEDUP_REMOVED lines=29> */
.L_x_38:
[----:B0-----:R-:W-:Y:S01]  /*4ea0*/  HFMA2 R17, -RZ, RZ, 0, 0 ;  /* 0x00000000ff117431 */ /* 0x001fe200000001ff */
[----:B------:R-:W-:Y:S02]  /*4eb0*/  UIADD3 UR7, UPT, UPT, UR7, UR9, URZ ;  /* 0x0000000907077290 */ /* 0x000fe4000fffe0ff */
[----:B------:R-:W-:-:S12]  /*4ec0*/  UIADD3 UR8, UPT, UPT, UR8, UR9, URZ ;  /* 0x0000000908087290 */ /* 0x000fd8000fffe0ff */
.L_x_40:
        /* <DEDUP_REMOVED lines=62> */
.L_x_42:
        /* <DEDUP_REMOVED lines=17> */
[----:B------:R-:W-:Y:S01]  /*53c0*/  ISETP.NE.AND P2, PT, R3, RZ, PT ;  /* 0x000000ff0300720c */ /* 0x000fe20003f45270 */
[----:B------:R-:W-:-:S12]  /*53d0*/  @P1 VIADD R19, R19, 0x2 ;  /* 0x0000000213131836 */ /* 0x000fd80000000000 */
        /* <DEDUP_REMOVED lines=10> */
.L_x_41:
[----:B0-----:R-:W-:Y:S01]  /*5480*/  HFMA2 R17, -RZ, RZ, 0, 0 ;  /* 0x00000000ff117431 */ /* 0x001fe200000001ff */
[----:B------:R-:W-:Y:S02]  /*5490*/  UIADD3 UR7, UPT, UPT, UR7, UR9, URZ ;  /* 0x0000000907077290 */ /* 0x000fe4000fffe0ff */
[----:B------:R-:W-:-:S12]  /*54a0*/  UIADD3 UR8, UPT, UPT, UR8, UR9, URZ ;  /* 0x0000000908087290 */ /* 0x000fd8000fffe0ff */
.L_x_43:
        /* <DEDUP_REMOVED lines=62> */
.L_x_45:
        /* <DEDUP_REMOVED lines=19> */
[C---:B------:R-:W-:Y:S01]  /*59c0*/  @P2 IADD3 R23, PT, PT, R19.reuse, UR7, RZ ;  /* 0x0000000713172c10 */ /* 0x040fe2000fffe0ff */
[----:B------:R-:W-:Y:S02]  /*59d0*/  @P2 VIADD R27, R19, UR8 ;  /* 0x00000008131b2c36 */ /* 0x000fe40008000000 */
[----:B--2---:R-:W-:Y:S02]  /*59e0*/  @P1 FADD R19, R20, R21 ;  /* 0x0000001514131221 */ /* 0x004fe40000000000 */
[----:B------:R-:W-:-:S04]  /*59f0*/  @P2 IMAD.WIDE R20, R23, 0x4, R10 ;  /* 0x0000000417142825 */ /* 0x000fc800078e020a */
[----:B------:R-:W-:Y:S01]  /*5a00*/  @P2 IMAD.WIDE.U32 R22, R27, 0x4, R10 ;  /* 0x000000041b162825 */ /* 0x000fe200078e000a */
[----:B------:R1:W-:Y:S04]  /*5a10*/  @P1 STG.E desc[UR10][R16.64+0x4], R19 ;  /* 0x0000041310001986 */ /* 0x0003e8000c10190a */
[----:B------:R-:W2:Y:S04]  /*5a20*/  @P2 LDG.E R20, desc[UR10][R20.64] ;  /* 0x0000000a14142981 */ /* 0x000ea8000c1e1900 */
[----:B------:R-:W2:Y:S02]  /*5a30*/  @P2 LDG.E R13, desc[UR10][R22.64+0x4] ;  /* 0x0000040a160d2981 */ /* 0x000ea4000c1e1900 */
[----:B--2---:R-:W-:-:S05]  /*5a40*/  @P2 FADD R13, R20, R13 ;  /* 0x0000000d140d2221 */ /* 0x004fca0000000000 */
[----:B------:R1:W-:Y:S02]  /*5a50*/  @P2 STG.E desc[UR10][R22.64], R13 ;  /* 0x0000000d16002986 */ /* 0x0003e4000c10190a */
.L_x_44:
[----:B01----:R-:W-:Y:S01]  /*5a60*/  HFMA2 R17, -RZ, RZ, 0, 0 ;  /* 0x00000000ff117431 */ /* 0x003fe200000001ff */
[----:B------:R-:W-:Y:S02]  /*5a70*/  UIADD3 UR7, UPT, UPT, UR7, UR9, URZ ;  /* 0x0000000907077290 */ /* 0x000fe4000fffe0ff */
[----:B------:R-:W-:-:S12]  /*5a80*/  UIADD3 UR8, UPT, UPT, UR8, UR9, URZ ;  /* 0x0000000908087290 */ /* 0x000fd8000fffe0ff */
.L_x_46:
[C---:B------:R-:W-:Y:S02]  /*5a90*/  IADD3 R15, PT, PT, R17.reuse, UR7, RZ ;  /* 0x00000007110f7c10 */ /* 0x040fe4000fffe0ff */
        /* <DEDUP_REMOVED lines=61> */
.L_x_48:
        /* <DEDUP_REMOVED lines=29> */
.L_x_47:
[----:B------:R-:W-:Y:S02]  /*6040*/  UIADD3 UR5, UPT, UPT, UR6, 0xf, URZ ;  /* 0x0000000f06057890 */ /* 0x000fe4000fffe0ff */
[----:B------:R-:W-:-:S04]  /*6050*/  UIADD3 UR6, UPT, UPT, UR6, 0x10, URZ ;  /* 0x0000001006067890 */ /* 0x000fc8000fffe0ff */
[----:B------:R-:W-:-:S13]  /*6060*/  ISETP.NE.AND P0, PT, R5, UR5, PT ;  /* 0x0000000505007c0c */ /* 0x000fda000bf05270 */
[----:B------:R-:W-:Y:S05]  /*6070*/  @P0 BRA `(.L_x_49) ;  /* 0xffffffa0004c0947 */ /* 0x000fea000383ffff */
.L_x_0:
[----:B------:R-:W-:-:S13]  /*6080*/  ISETP.NE.AND P0, PT, R4, RZ, PT ;  /* 0x000000ff0400720c */ /* 0x000fda0003f05270 */
[----:B------:R-:W-:Y:S05]  /*6090*/  @!P0 BRA `(.L_x_50) ;  /* 0x0000000400d48947 */ /* 0x000fea0003800000 */
[----:B------:R-:W-:-:S05]  /*60a0*/  UMOV UR5, URZ ;  /* 0x000000ff00057c82 */ /* 0x000fca0008000000 */
.L_x_55:
[----:B--2---:R-:W2:Y:S01]  /*60b0*/  LDCU UR8, c[0x0][0x388] ;  /* 0x00007100ff0877ac */ /* 0x004ea20008000800 */
[----:B------:R-:W-:Y:S01]  /*60c0*/  ISETP.GE.U32.AND P1, PT, R0, 0x7, PT ;  /* 0x000000070000780c */ /* 0x000fe20003f26070 */
[----:B-1----:R-:W-:Y:S01]  /*60d0*/  HFMA2 R16, -RZ, RZ, 0, 0 ;  /* 0x00000000ff107431 */ /* 0x002fe200000001ff */
[----:B------:R-:W-:Y:S02]  /*60e0*/  UIADD3 UR5, UPT, UPT, UR5, 0x1, URZ ;  /* 0x0000000105057890 */ /* 0x000fe4000fffe0ff */
[----:B------:R-:W-:-:S04]  /*60f0*/  UIADD3 UR7, UPT, UPT, UR6, -0x1, URZ ;  /* 0xffffffff06077890 */ /* 0x000fc8000fffe0ff */
[----:B------:R-:W-:Y:S01]  /*6100*/  ISETP.NE.AND P0, PT, R4, UR5, PT ;  /* 0x0000000504007c0c */ /* 0x000fe2000bf05270 */
[----:B--2---:R-:W-:Y:S02]  /*6110*/  UIMAD UR7, UR7, UR8, 0x1 ;  /* 0x00000001070774a4 */ /* 0x004fe4000f8e0208 */
[----:B------:R-:W-:Y:S02]  /*6120*/  UIMAD UR8, UR6, UR8, URZ ;  /* 0x00000008060872a4 */ /* 0x000fe4000f8e02ff */
[----:B---3--:R-:W-:Y:S10]  /*6130*/  @!P1 BRA `(.L_x_51) ;  /* 0x0000000000a89947 */ /* 0x008ff40003800000 */
[----:B------:R-:W-:-:S07]  /*6140*/  IMAD.MOV.U32 R15, RZ, RZ, RZ ;  /* 0x000000ffff0f7224 */ /* 0x000fce00078e00ff */
.L_x_52:
[----:B01----:R-:W0:Y:S01]  /*6150*/  LDC.64 R12, c[0x0][0x380] ;  /* 0x0000e000ff0c7b82 */ /* 0x003e220000000a00 */
[C---:B------:R-:W-:Y:S02]  /*6160*/  IADD3 R11, PT, PT, R15.reuse, UR7, RZ ;  /* 0x000000070f0b7c10 */ /* 0x040fe4000fffe0ff */
[----:B------:R-:W-:-:S03]  /*6170*/  IADD3 R17, PT, PT, R15, UR8, RZ ;  /* 0x000000080f117c10 */ /* 0x000fc6000fffe0ff */
        /* <DEDUP_REMOVED lines=28> */
[----:B------:R-:W4:Y:S01]  /*6340*/  LDG.E R14, desc[UR10][R10.64+0x18] ;  /* 0x0000180a0a0e7981 */ /* 0x000f22000c1e1900 */
[----:B------:R-:W-:Y:S01]  /*6350*/  IADD3 R15, PT, PT, R15, 0x8, RZ ;  /* 0x000000080f0f7810 */ /* 0x000fe20007ffe0ff */
[----:B----4-:R-:W-:-:S05]  /*6360*/  FADD R21, R14, R21 ;  /* 0x000000150e157221 */ /* 0x010fca0000000000 */
[----:B------:R1:W-:Y:S04]  /*6370*/  STG.E desc[UR10][R12.64+0x18], R21 ;  /* 0x000018150c007986 */ /* 0x0003e8000c10190a */
[----:B------:R-:W5:Y:S01]  /*6380*/  LDG.E R14, desc[UR10][R10.64+0x1c] ;  /* 0x00001c0a0a0e7981 */ /* 0x000f62000c1e1900 */
[----:B------:R-:W-:Y:S01]  /*6390*/  ISETP.NE.AND P1, PT, R15, R6, PT ;  /* 0x000000060f00720c */ /* 0x000fe20003f25270 */
[----:B-----5:R-:W-:-:S05]  /*63a0*/  FADD R23, R14, R23 ;  /* 0x000000170e177221 */ /* 0x020fca0000000000 */
[----:B------:R1:W-:Y:S07]  /*63b0*/  STG.E desc[UR10][R12.64+0x1c], R23 ;  /* 0x00001c170c007986 */ /* 0x0003ee000c10190a */
[----:B------:R-:W-:Y:S05]  /*63c0*/  @P1 BRA `(.L_x_52) ;  /* 0xfffffffc00601947 */ /* 0x000fea000383ffff */
[----:B------:R-:W-:-:S07]  /*63d0*/  MOV R16, R6 ;  /* 0x0000000600107202 */ /* 0x000fce0000000f00 */
.L_x_51:
[----:B------:R-:W-:-:S13]  /*63e0*/  ISETP.NE.AND P1, PT, R7, RZ, PT ;  /* 0x000000ff0700720c */ /* 0x000fda0003f25270 */
[----:B------:R-:W-:Y:S05]  /*63f0*/  @!P1 BRA `(.L_x_53) ;  /* 0x0000000000f49947 */ /* 0x000fea0003800000 */
[----:B------:R-:W-:Y:S02]  /*6400*/  ISETP.GE.U32.AND P2, PT, R8, 0x3, PT ;  /* 0x000000030800780c */ /* 0x000fe40003f46070 */
[----:B------:R-:W-:-:S11]  /*6410*/  ISETP.NE.AND P1, PT, R2, RZ, PT ;  /* 0x000000ff0200720c */ /* 0x000fd60003f25270 */
[----:B------:R-:W-:Y:S05]  /*6420*/  @!P2 BRA `(.L_x_54) ;  /* 0x00000000006ca947 */ /* 0x000fea0003800000 */
[----:B01----:R-:W0:Y:S01]  /*6430*/  LDC.64 R12, c[0x0][0x380] ;  /* 0x0000e000ff0c7b82 */ /* 0x003e220000000a00 */
[C---:B------:R-:W-:Y:S02]  /*6440*/  IADD3 R11, PT, PT, R16.reuse, UR7, RZ ;  /* 0x00000007100b7c10 */ /* 0x040fe4000fffe0ff */
[----:B------:R-:W-:-:S03]  /*6450*/  IADD3 R15, PT, PT, R16, UR8, RZ ;  /* 0x00000008100f7c10 */ /* 0x000fc6000fffe0ff */
[----:B0-----:R-:W-:-:S04]  /*6460*/  IMAD.WIDE R10, R11, 0x4, R12 ;  /* 0x000000040b0a7825 */ /* 0x001fc800078e020c */
[----:B------:R-:W-:Y:S01]  /*6470*/  IMAD.WIDE.U32 R12, R15, 0x4, R12 ;  /* 0x000000040f0c7825 */ /* 0x000fe200078e000c */
[----:B------:R-:W2:Y:S01]  /*6480*/  LDG.E R17, desc[UR10][R10.64] ;  /* 0x0000000a0a117981 */ /* 0x000ea2000c1e1900 */
[----:B------:R-:W0:Y:S03]  /*6490*/  LDC.64 R14, c[0x0][0x380] ;  /* 0x0000e000ff0e7b82 */ /* 0x000e260000000a00 */
[----:B------:R-:W2:Y:S01]  /*64a0*/  LDG.E R20, desc[UR10][R12.64+0x4] ;  /* 0x0000040a0c147981 */ /* 0x000ea2000c1e1900 */
[----:B------:R-:W-:-:S04]  /*64b0*/  IADD3 R19, P2, PT, R16, UR8, RZ ;  /* 0x0000000810137c10 */ /* 0x000fc8000ff5e0ff */
[----:B------:R-:W-:Y:S02]  /*64c0*/  IADD3.X R22, PT, PT, RZ, RZ, RZ, P2, !PT ;  /* 0x000000ffff167210 */ /* 0x000fe400017fe4ff */
[----:B0-----:R-:W-:-:S04]  /*64d0*/  LEA R14, P2, R19, R14, 0x2 ;  /* 0x0000000e130e7211 */ /* 0x001fc800078410ff */
[----:B------:R-:W-:Y:S01]  /*64e0*/  LEA.HI.X R15, R19, R15, R22, 0x2, P2 ;  /* 0x0000000f130f7211 */ /* 0x000fe200010f1416 */
[----:B--2---:R-:W-:-:S05]  /*64f0*/  FADD R17, R17, R20 ;  /* 0x0000001411117221 */ /* 0x004fca0000000000 */
[----:B------:R2:W-:Y:S04]  /*6500*/  STG.E desc[UR10][R12.64], R17 ;  /* 0x000000110c007986 */ /* 0x0005e8000c10190a */
[----:B------:R-:W3:Y:S04]  /*6510*/  LDG.E R19, desc[UR10][R10.64+0x4] ;  /* 0x0000040a0a137981 */ /* 0x000ee8000c1e1900 */
[----:B------:R-:W3:Y:S04]  /*6520*/  LDG.E R20, desc[UR10][R14.64+0x8] ;  /* 0x0000080a0e147981 */ /* 0x000ee8000c1e1900 */
[----:B------:R-:W4:Y:S04]  /*6530*/  LDG.E R21, desc[UR10][R14.64+0xc] ;  /* 0x00000c0a0e157981 */ /* 0x000f28000c1e1900 */
[----:B------:R-:W5:Y:S01]  /*6540*/  LDG.E R23, desc[UR10][R14.64+0x10] ;  /* 0x0000100a0e177981 */ /* 0x000f62000c1e1900 */
[----:B---3--:R-:W-:-:S05]  /*6550*/  FADD R19, R19, R20 ;  /* 0x0000001413137221 */ /* 0x008fca0000000000 */
[----:B------:R2:W-:Y:S04]  /*6560*/  STG.E desc[UR10][R14.64+0x4], R19 ;  /* 0x000004130e007986 */ /* 0x0005e8000c10190a */
[----:B------:R-:W4:Y:S02]  /*6570*/  LDG.E R20, desc[UR10][R10.64+0x8] ;  /* 0x0000080a0a147981 */ /* 0x000f24000c1e1900 */
[----:B----4-:R-:W-:-:S05]  /*6580*/  FADD R21, R20, R21 ;  /* 0x0000001514157221 */ /* 0x010fca0000000000 */
[----:B------:R2:W-:Y:S04]  /*6590*/  STG.E desc[UR10][R14.64+0x8], R21 ;  /* 0x000008150e007986 */ /* 0x0005e8000c10190a */
[----:B------:R-:W5:Y:S01]  /*65a0*/  LDG.E R20, desc[UR10][R10.64+0xc] ;  /* 0x00000c0a0a147981 */ /* 0x000f62000c1e1900 */
[----:B------:R-:W-:Y:S01]  /*65b0*/  IADD3 R16, PT, PT, R16, 0x4, RZ ;  /* 0x0000000410107810 */ /* 0x000fe20007ffe0ff */
[----:B-----5:R-:W-:-:S05]  /*65c0*/  FADD R23, R20, R23 ;  /* 0x0000001714177221 */ /* 0x020fca0000000000 */
[----:B------:R2:W-:Y:S02]  /*65d0*/  STG.E desc[UR10][R14.64+0xc], R23 ;  /* 0x00000c170e007986 */ /* 0x0005e4000c10190a */
.L_x_54:
[----:B------:R-:W-:Y:S05]  /*65e0*/  @!P1 BRA `(.L_x_53) ;  /* 0x0000000000789947 */ /* 0x000fea0003800000 */
[----:B------:R-:W-:-:S13]  /*65f0*/  ISETP.NE.AND P1, PT, R9, RZ, PT ;  /* 0x000000ff0900720c */ /* 0x000fda0003f25270 */
[----:B012---:R-:W0:Y:S01]  /*6600*/  @P1 LDC.64 R12, c[0x0][0x380] ;  /* 0x0000e000ff0c1b82 */ /* 0x007e220000000a00 */
[C---:B------:R-:W-:Y:S02]  /*6610*/  @P1 IADD3 R11, PT, PT, R16.reuse, UR7, RZ ;  /* 0x00000007100b1c10 */ /* 0x040fe4000fffe0ff */
[----:B------:R-:W-:-:S03]  /*6620*/  @P1 IADD3 R15, PT, PT, R16, UR8, RZ ;  /* 0x00000008100f1c10 */ /* 0x000fc6000fffe0ff */
[----:B0-----:R-:W-:-:S04]  /*6630*/  @P1 IMAD.WIDE R10, R11, 0x4, R12 ;  /* 0x000000040b0a1825 */ /* 0x001fc800078e020c */
[----:B------:R-:W-:Y:S01]  /*6640*/  @P1 IMAD.WIDE.U32 R12, R15, 0x4, R12 ;  /* 0x000000040f0c1825 */ /* 0x000fe200078e000c */
[----:B------:R-:W2:Y:S01]  /*6650*/  @P1 LDG.E R17, desc[UR10][R10.64] ;  /* 0x0000000a0a111981 */ /* 0x000ea2000c1e1900 */
[----:B------:R-:W0:Y:S03]  /*6660*/  @P1 LDC.64 R14, c[0x0][0x380] ;  /* 0x0000e000ff0e1b82 */ /* 0x000e260000000a00 */
[----:B------:R-:W2:Y:S01]  /*6670*/  @P1 LDG.E R20, desc[UR10][R12.64+0x4] ;  /* 0x0000040a0c141981 */ /* 0x000ea2000c1e1900 */
[----:B------:R-:W-:-:S04]  /*6680*/  @P1 IADD3 R19, P2, PT, R16, UR8, RZ ;  /* 0x0000000810131c10 */ /* 0x000fc8000ff5e0ff */
[----:B------:R-:W-:Y:S02]  /*6690*/  @P1 IADD3.X R22, PT, PT, RZ, RZ, RZ, P2, !PT ;  /* 0x000000ffff161210 */ /* 0x000fe400017fe4ff */
[----:B0-----:R-:W-:-:S04]  /*66a0*/  @P1 LEA R14, P2, R19, R14, 0x2 ;  /* 0x0000000e130e1211 */ /* 0x001fc800078410ff */
[----:B------:R-:W-:Y:S02]  /*66b0*/  @P1 LEA.HI.X R15, R19, R15, R22, 0x2, P2 ;  /* 0x0000000f130f1211 */ /* 0x000fe400010f1416 */
[----:B------:R-:W-:Y:S01]  /*66c0*/  ISETP.NE.AND P2, PT, R3, RZ, PT ;  /* 0x000000ff0300720c */ /* 0x000fe20003f45270 */
[----:B--2---:R-:W-:-:S12]  /*66d0*/  @P1 FADD R19, R17, R20 ;  /* 0x0000001411131221 */ /* 0x004fd80000000000 */
[----:B------:R-:W0:Y:S01]  /*66e0*/  @P2 LDC.64 R20, c[0x0][0x380] ;  /* 0x0000e000ff142b82 */ /* 0x000e220000000a00 */
[----:B------:R3:W-:Y:S04]  /*66f0*/  @P1 STG.E desc[UR10][R12.64], R19 ;  /* 0x000000130c001986 */ /* 0x0007e8000c10190a */
[----:B------:R-:W2:Y:S04]  /*6700*/  @P1 LDG.E R17, desc[UR10][R10.64+0x4] ;  /* 0x0000040a0a111981 */ /* 0x000ea8000c1e1900 */
[----:B------:R-:W2:Y:S01]  /*6710*/  @P1 LDG.E R22, desc[UR10][R14.64+0x8] ;  /* 0x0000080a0e161981 */ /* 0x000ea2000c1e1900 */
[----:B------:R-:W-:-:S04]  /*6720*/  @P1 IADD3 R16, PT, PT, R16, 0x2, RZ ;  /* 0x0000000210101810 */ /* 0x000fc80007ffe0ff */
[C---:B------:R-:W-:Y:S02]  /*6730*/  @P2 IADD3 R25, PT, PT, R16.reuse, UR7, RZ ;  /* 0x0000000710192c10 */ /* 0x040fe4000fffe0ff */
[----:B------:R-:W-:Y:S01]  /*6740*/  @P2 IADD3 R27, PT, PT, R16, UR8, RZ ;  /* 0x00000008101b2c10 */ /* 0x000fe2000fffe0ff */
[----:B--2---:R-:W-:Y:S02]  /*6750*/  @P1 FADD R23, R17, R22 ;  /* 0x0000001611171221 */ /* 0x004fe40000000000 */
[----:B0-----:R-:W-:-:S04]  /*6760*/  @P2 IMAD.WIDE R16, R25, 0x4, R20 ;  /* 0x0000000419102825 */ /* 0x001fc800078e0214 */
[----:B------:R-:W-:Y:S01]  /*6770*/  @P2 IMAD.WIDE.U32 R20, R27, 0x4, R20 ;  /* 0x000000041b142825 */ /* 0x000fe200078e0014 */
[----:B------:R3:W-:Y:S04]  /*6780*/  @P1 STG.E desc[UR10][R14.64+0x4], R23 ;  /* 0x000004170e001986 */ /* 0x0007e8000c10190a */
[----:B------:R-:W2:Y:S04]  /*6790*/  @P2 LDG.E R16, desc[UR10][R16.64] ;  /* 0x0000000a10102981 */ /* 0x000ea8000c1e1900 */
[----:B------:R-:W2:Y:S02]  /*67a0*/  @P2 LDG.E R11, desc[UR10][R20.64+0x4] ;  /* 0x0000040a140b2981 */ /* 0x000ea4000c1e1900 */
[----:B--2---:R-:W-:-:S05]  /*67b0*/  @P2 FADD R11, R16, R11 ;  /* 0x0000000b100b2221 */ /* 0x004fca0000000000 */
[----:B------:R3:W-:Y:S02]  /*67c0*/  @P2 STG.E desc[UR10][R20.64], R11 ;  /* 0x0000000b14002986 */ /* 0x0007e4000c10190a */
.L_x_53:
[----:B------:R-:W-:Y:S01]  /*67d0*/  UIADD3 UR6, UPT, UPT, UR6, 0x1, URZ ;  /* 0x0000000106067890 */ /* 0x000fe2000fffe0ff */
[----:B------:R-:W-:Y:S11]  /*67e0*/  @P0 BRA `(.L_x_55) ;  /* 0xfffffff800300947 */ /* 0x000ff6000383ffff */
.L_x_50:
[----:B------:R-:W-:Y:S05]  /*67f0*/  BRA.U UP0, `(.L_x_56) ;  /* 0xffffff9900547547 */ /* 0x000fea000b83ffff */
[----:B------:R-:W-:Y:S05]  /*6800*/  EXIT ;  /* 0x000000000000794d */ /* 0x000fea0003800000 */
.L_x_57:
[----:B------:R-:W-:-:S00]  /*6810*/  BRA `(.L_x_57) ;  /* 0xfffffffc00fc7947 */ /* 0x000fc0000383ffff */
[----:B------:R-:W-:-:S00]  /*6820*/  NOP ;  /* 0x0000000000007918 */ /* 0x000fc00000000000 */
        /* <DEDUP_REMOVED lines=13> */
.L_x_58:


//--------------------- .nv.shared.reserved.0     --------------------------
	.section	.nv.shared.reserved.0,"aw",@nobits
	.weak		__nv_reservedSMEM_offset_0_alias
	.size		__nv_reservedSMEM_offset_0_alias, 0, 64
	.other		__nv_reservedSMEM_offset_0_alias,@"STO_CUDA_RESERVED_SHARED STV_DEFAULT"
__nv_reservedSMEM_offset_0_alias:
	.zero		0
	.zero		64


//--------------------- .nv.constant0._Z10matrixFuncPfi --------------------------
	.section	.nv.constant0._Z10matrixFuncPfi,"a",@progbits
	.sectionflags	@""
	.align	4
.nv.constant0._Z10matrixFuncPfi:
	.zero		908


//--------------------- SYMBOLS --------------------------

	.type		.nv.reservedSmem.offset0,@object
	.size		.nv.reservedSmem.offset0,0x4
